//
// Generated by NVIDIA NVVM Compiler
//
// Compiler Build ID: CL-36424714
// Cuda compilation tools, release 13.0, V13.0.88
// Based on NVVM 20.0.0
//

.version 9.0
.target sm_100
.address_size 64

	// .globl	_Z19compute_cost_matrixPfS_S_i

.visible .entry _Z19compute_cost_matrixPfS_S_i(
	.param .u64 .ptr .align 1 _Z19compute_cost_matrixPfS_S_i_param_0,
	.param .u64 .ptr .align 1 _Z19compute_cost_matrixPfS_S_i_param_1,
	.param .u64 .ptr .align 1 _Z19compute_cost_matrixPfS_S_i_param_2,
	.param .u32 _Z19compute_cost_matrixPfS_S_i_param_3
)
{
	.reg .pred 	%p<2>;
	.reg .b32 	%r<14>;
	.reg .b32 	%f<5>;
	.reg .b64 	%rd<13>;

	ld.param.u64 	%rd1, [_Z19compute_cost_matrixPfS_S_i_param_0];
	ld.param.u64 	%rd2, [_Z19compute_cost_matrixPfS_S_i_param_1];
	ld.param.u64 	%rd3, [_Z19compute_cost_matrixPfS_S_i_param_2];
	ld.param.u32 	%r4, [_Z19compute_cost_matrixPfS_S_i_param_3];
	mov.u32 	%r5, %ctaid.x;
	mov.u32 	%r6, %ntid.x;
	mov.u32 	%r7, %tid.x;
	mad.lo.s32 	%r1, %r5, %r6, %r7;
	mov.u32 	%r8, %ctaid.y;
	mov.u32 	%r9, %ntid.y;
	mov.u32 	%r10, %tid.y;
	mad.lo.s32 	%r11, %r8, %r9, %r10;
	max.s32 	%r12, %r1, %r11;
	setp.ge.s32 	%p1, %r12, %r4;
	@%p1 bra 	$L__BB0_2;
	cvta.to.global.u64 	%rd4, %rd2;
	cvta.to.global.u64 	%rd5, %rd3;
	cvta.to.global.u64 	%rd6, %rd1;
	mul.wide.s32 	%rd7, %r1, 4;
	add.s64 	%rd8, %rd4, %rd7;
	ld.global.f32 	%f1, [%rd8];
	mul.wide.u32 	%rd9, %r11, 4;
	add.s64 	%rd10, %rd5, %rd9;
	ld.global.f32 	%f2, [%rd10];
	sub.f32 	%f3, %f1, %f2;
	abs.f32 	%f4, %f3;
	mad.lo.s32 	%r13, %r4, %r1, %r11;
	mul.wide.s32 	%rd11, %r13, 4;
	add.s64 	%rd12, %rd6, %rd11;
	st.global.f32 	[%rd12], %f4;
$L__BB0_2:
	ret;

}
	// .globl	_Z15sinkhorn_updatePfS_S_fi
.visible .entry _Z15sinkhorn_updatePfS_S_fi(
	.param .u64 .ptr .align 1 _Z15sinkhorn_updatePfS_S_fi_param_0,
	.param .u64 .ptr .align 1 _Z15sinkhorn_updatePfS_S_fi_param_1,
	.param .u64 .ptr .align 1 _Z15sinkhorn_updatePfS_S_fi_param_2,
	.param .f32 _Z15sinkhorn_updatePfS_S_fi_param_3,
	.param .u32 _Z15sinkhorn_updatePfS_S_fi_param_4
)
{
	.reg .pred 	%p<14>;
	.reg .b32 	%r<64>;
	.reg .b32 	%f<265>;
	.reg .b64 	%rd<28>;

	ld.param.u64 	%rd7, [_Z15sinkhorn_updatePfS_S_fi_param_0];
	ld.param.u64 	%rd8, [_Z15sinkhorn_updatePfS_S_fi_param_1];
	ld.param.u64 	%rd9, [_Z15sinkhorn_updatePfS_S_fi_param_2];
	ld.param.f32 	%f14, [_Z15sinkhorn_updatePfS_S_fi_param_3];
	ld.param.u32 	%r16, [_Z15sinkhorn_updatePfS_S_fi_param_4];
	cvta.to.global.u64 	%rd1, %rd8;
	cvta.to.global.u64 	%rd2, %rd9;
	mov.u32 	%r17, %ctaid.x;
	mov.u32 	%r18, %ntid.x;
	mov.u32 	%r19, %tid.x;
	mad.lo.s32 	%r1, %r17, %r18, %r19;
	setp.ge.s32 	%p1, %r1, %r16;
	@%p1 bra 	$L__BB1_14;
	setp.lt.s32 	%p2, %r16, 1;
	mov.f32 	%f264, 0f00000000;
	@%p2 bra 	$L__BB1_13;
	neg.f32 	%f1, %f14;
	mul.lo.s32 	%r2, %r16, %r1;
	and.b32  	%r3, %r16, 7;
	setp.lt.u32 	%p3, %r16, 8;
	mov.f32 	%f264, 0f00000000;
	mov.b32 	%r62, 0;
	@%p3 bra 	$L__BB1_5;
	and.b32  	%r62, %r16, 2147483640;
	neg.s32 	%r60, %r62;
	add.s64 	%rd3, %rd2, 16;
	add.s64 	%rd27, %rd1, 16;
	mov.f32 	%f264, 0f00000000;
	mov.u32 	%r59, %r2;
$L__BB1_4:
	.pragma "nounroll";
	mul.wide.s32 	%rd10, %r59, 4;
	add.s64 	%rd11, %rd3, %rd10;
	ld.global.f32 	%f19, [%rd11+-16];
	ld.global.f32 	%f20, [%rd27+-16];
	add.f32 	%f21, %f19, %f20;
	mul.f32 	%f22, %f21, %f1;
	fma.rn.f32 	%f23, %f22, 0f3BBB989D, 0f3F000000;
	cvt.sat.f32.f32 	%f24, %f23;
	mov.f32 	%f25, 0f4B400001;
	mov.f32 	%f26, 0f437C0000;
	fma.rm.f32 	%f27, %f24, %f26, %f25;
	add.f32 	%f28, %f27, 0fCB40007F;
	neg.f32 	%f29, %f28;
	fma.rn.f32 	%f30, %f22, 0f3FB8AA3B, %f29;
	fma.rn.f32 	%f31, %f22, 0f32A57060, %f30;
	mov.b32 	%r21, %f27;
	shl.b32 	%r22, %r21, 23;
	mov.b32 	%f32, %r22;
	ex2.approx.ftz.f32 	%f33, %f31;
	fma.rn.f32 	%f34, %f33, %f32, %f264;
	ld.global.f32 	%f35, [%rd11+-12];
	ld.global.f32 	%f36, [%rd27+-12];
	add.f32 	%f37, %f35, %f36;
	mul.f32 	%f38, %f37, %f1;
	fma.rn.f32 	%f39, %f38, 0f3BBB989D, 0f3F000000;
	cvt.sat.f32.f32 	%f40, %f39;
	fma.rm.f32 	%f41, %f40, %f26, %f25;
	add.f32 	%f42, %f41, 0fCB40007F;
	neg.f32 	%f43, %f42;
	fma.rn.f32 	%f44, %f38, 0f3FB8AA3B, %f43;
	fma.rn.f32 	%f45, %f38, 0f32A57060, %f44;
	mov.b32 	%r23, %f41;
	shl.b32 	%r24, %r23, 23;
	mov.b32 	%f46, %r24;
	ex2.approx.ftz.f32 	%f47, %f45;
	fma.rn.f32 	%f48, %f47, %f46, %f34;
	ld.global.f32 	%f49, [%rd11+-8];
	ld.global.f32 	%f50, [%rd27+-8];
	add.f32 	%f51, %f49, %f50;
	mul.f32 	%f52, %f51, %f1;
	fma.rn.f32 	%f53, %f52, 0f3BBB989D, 0f3F000000;
	cvt.sat.f32.f32 	%f54, %f53;
	fma.rm.f32 	%f55, %f54, %f26, %f25;
	add.f32 	%f56, %f55, 0fCB40007F;
	neg.f32 	%f57, %f56;
	fma.rn.f32 	%f58, %f52, 0f3FB8AA3B, %f57;
	fma.rn.f32 	%f59, %f52, 0f32A57060, %f58;
	mov.b32 	%r25, %f55;
	shl.b32 	%r26, %r25, 23;
	mov.b32 	%f60, %r26;
	ex2.approx.ftz.f32 	%f61, %f59;
	fma.rn.f32 	%f62, %f61, %f60, %f48;
	ld.global.f32 	%f63, [%rd11+-4];
	ld.global.f32 	%f64, [%rd27+-4];
	add.f32 	%f65, %f63, %f64;
	mul.f32 	%f66, %f65, %f1;
	fma.rn.f32 	%f67, %f66, 0f3BBB989D, 0f3F000000;
	cvt.sat.f32.f32 	%f68, %f67;
	fma.rm.f32 	%f69, %f68, %f26, %f25;
	add.f32 	%f70, %f69, 0fCB40007F;
	neg.f32 	%f71, %f70;
	fma.rn.f32 	%f72, %f66, 0f3FB8AA3B, %f71;
	fma.rn.f32 	%f73, %f66, 0f32A57060, %f72;
	mov.b32 	%r27, %f69;
	shl.b32 	%r28, %r27, 23;
	mov.b32 	%f74, %r28;
	ex2.approx.ftz.f32 	%f75, %f73;
	fma.rn.f32 	%f76, %f75, %f74, %f62;
	ld.global.f32 	%f77, [%rd11];
	ld.global.f32 	%f78, [%rd27];
	add.f32 	%f79, %f77, %f78;
	mul.f32 	%f80, %f79, %f1;
	fma.rn.f32 	%f81, %f80, 0f3BBB989D, 0f3F000000;
	cvt.sat.f32.f32 	%f82, %f81;
	fma.rm.f32 	%f83, %f82, %f26, %f25;
	add.f32 	%f84, %f83, 0fCB40007F;
	neg.f32 	%f85, %f84;
	fma.rn.f32 	%f86, %f80, 0f3FB8AA3B, %f85;
	fma.rn.f32 	%f87, %f80, 0f32A57060, %f86;
	mov.b32 	%r29, %f83;
	shl.b32 	%r30, %r29, 23;
	mov.b32 	%f88, %r30;
	ex2.approx.ftz.f32 	%f89, %f87;
	fma.rn.f32 	%f90, %f89, %f88, %f76;
	ld.global.f32 	%f91, [%rd11+4];
	ld.global.f32 	%f92, [%rd27+4];
	add.f32 	%f93, %f91, %f92;
	mul.f32 	%f94, %f93, %f1;
	fma.rn.f32 	%f95, %f94, 0f3BBB989D, 0f3F000000;
	cvt.sat.f32.f32 	%f96, %f95;
	fma.rm.f32 	%f97, %f96, %f26, %f25;
	add.f32 	%f98, %f97, 0fCB40007F;
	neg.f32 	%f99, %f98;
	fma.rn.f32 	%f100, %f94, 0f3FB8AA3B, %f99;
	fma.rn.f32 	%f101, %f94, 0f32A57060, %f100;
	mov.b32 	%r31, %f97;
	shl.b32 	%r32, %r31, 23;
	mov.b32 	%f102, %r32;
	ex2.approx.ftz.f32 	%f103, %f101;
	fma.rn.f32 	%f104, %f103, %f102, %f90;
	ld.global.f32 	%f105, [%rd11+8];
	ld.global.f32 	%f106, [%rd27+8];
	add.f32 	%f107, %f105, %f106;
	mul.f32 	%f108, %f107, %f1;
	fma.rn.f32 	%f109, %f108, 0f3BBB989D, 0f3F000000;
	cvt.sat.f32.f32 	%f110, %f109;
	fma.rm.f32 	%f111, %f110, %f26, %f25;
	add.f32 	%f112, %f111, 0fCB40007F;
	neg.f32 	%f113, %f112;
	fma.rn.f32 	%f114, %f108, 0f3FB8AA3B, %f113;
	fma.rn.f32 	%f115, %f108, 0f32A57060, %f114;
	mov.b32 	%r33, %f111;
	shl.b32 	%r34, %r33, 23;
	mov.b32 	%f116, %r34;
	ex2.approx.ftz.f32 	%f117, %f115;
	fma.rn.f32 	%f118, %f117, %f116, %f104;
	ld.global.f32 	%f119, [%rd11+12];
	ld.global.f32 	%f120, [%rd27+12];
	add.f32 	%f121, %f119, %f120;
	mul.f32 	%f122, %f121, %f1;
	fma.rn.f32 	%f123, %f122, 0f3BBB989D, 0f3F000000;
	cvt.sat.f32.f32 	%f124, %f123;
	fma.rm.f32 	%f125, %f124, %f26, %f25;
	add.f32 	%f126, %f125, 0fCB40007F;
	neg.f32 	%f127, %f126;
	fma.rn.f32 	%f128, %f122, 0f3FB8AA3B, %f127;
	fma.rn.f32 	%f129, %f122, 0f32A57060, %f128;
	mov.b32 	%r35, %f125;
	shl.b32 	%r36, %r35, 23;
	mov.b32 	%f130, %r36;
	ex2.approx.ftz.f32 	%f131, %f129;
	fma.rn.f32 	%f264, %f131, %f130, %f118;
	add.s32 	%r60, %r60, 8;
	add.s32 	%r59, %r59, 8;
	add.s64 	%rd27, %rd27, 32;
	setp.ne.s32 	%p4, %r60, 0;
	@%p4 bra 	$L__BB1_4;
$L__BB1_5:
	setp.eq.s32 	%p5, %r3, 0;
	@%p5 bra 	$L__BB1_13;
	and.b32  	%r11, %r16, 3;
	setp.lt.u32 	%p6, %r3, 4;
	@%p6 bra 	$L__BB1_8;
	add.s32 	%r37, %r62, %r2;
	mul.wide.s32 	%rd12, %r37, 4;
	add.s64 	%rd13, %rd2, %rd12;
	ld.global.f32 	%f133, [%rd13];
	mul.wide.u32 	%rd14, %r62, 4;
	add.s64 	%rd15, %rd1, %rd14;
	ld.global.f32 	%f134, [%rd15];
	add.f32 	%f135, %f133, %f134;
	mul.f32 	%f136, %f135, %f1;
	fma.rn.f32 	%f137, %f136, 0f3BBB989D, 0f3F000000;
	cvt.sat.f32.f32 	%f138, %f137;
	mov.f32 	%f139, 0f4B400001;
	mov.f32 	%f140, 0f437C0000;
	fma.rm.f32 	%f141, %f138, %f140, %f139;
	add.f32 	%f142, %f141, 0fCB40007F;
	neg.f32 	%f143, %f142;
	fma.rn.f32 	%f144, %f136, 0f3FB8AA3B, %f143;
	fma.rn.f32 	%f145, %f136, 0f32A57060, %f144;
	mov.b32 	%r38, %f141;
	shl.b32 	%r39, %r38, 23;
	mov.b32 	%f146, %r39;
	ex2.approx.ftz.f32 	%f147, %f145;
	fma.rn.f32 	%f148, %f147, %f146, %f264;
	ld.global.f32 	%f149, [%rd13+4];
	ld.global.f32 	%f150, [%rd15+4];
	add.f32 	%f151, %f149, %f150;
	mul.f32 	%f152, %f151, %f1;
	fma.rn.f32 	%f153, %f152, 0f3BBB989D, 0f3F000000;
	cvt.sat.f32.f32 	%f154, %f153;
	fma.rm.f32 	%f155, %f154, %f140, %f139;
	add.f32 	%f156, %f155, 0fCB40007F;
	neg.f32 	%f157, %f156;
	fma.rn.f32 	%f158, %f152, 0f3FB8AA3B, %f157;
	fma.rn.f32 	%f159, %f152, 0f32A57060, %f158;
	mov.b32 	%r40, %f155;
	shl.b32 	%r41, %r40, 23;
	mov.b32 	%f160, %r41;
	ex2.approx.ftz.f32 	%f161, %f159;
	fma.rn.f32 	%f162, %f161, %f160, %f148;
	ld.global.f32 	%f163, [%rd13+8];
	ld.global.f32 	%f164, [%rd15+8];
	add.f32 	%f165, %f163, %f164;
	mul.f32 	%f166, %f165, %f1;
	fma.rn.f32 	%f167, %f166, 0f3BBB989D, 0f3F000000;
	cvt.sat.f32.f32 	%f168, %f167;
	fma.rm.f32 	%f169, %f168, %f140, %f139;
	add.f32 	%f170, %f169, 0fCB40007F;
	neg.f32 	%f171, %f170;
	fma.rn.f32 	%f172, %f166, 0f3FB8AA3B, %f171;
	fma.rn.f32 	%f173, %f166, 0f32A57060, %f172;
	mov.b32 	%r42, %f169;
	shl.b32 	%r43, %r42, 23;
	mov.b32 	%f174, %r43;
	ex2.approx.ftz.f32 	%f175, %f173;
	fma.rn.f32 	%f176, %f175, %f174, %f162;
	ld.global.f32 	%f177, [%rd13+12];
	ld.global.f32 	%f178, [%rd15+12];
	add.f32 	%f179, %f177, %f178;
	mul.f32 	%f180, %f179, %f1;
	fma.rn.f32 	%f181, %f180, 0f3BBB989D, 0f3F000000;
	cvt.sat.f32.f32 	%f182, %f181;
	fma.rm.f32 	%f183, %f182, %f140, %f139;
	add.f32 	%f184, %f183, 0fCB40007F;
	neg.f32 	%f185, %f184;
	fma.rn.f32 	%f186, %f180, 0f3FB8AA3B, %f185;
	fma.rn.f32 	%f187, %f180, 0f32A57060, %f186;
	mov.b32 	%r44, %f183;
	shl.b32 	%r45, %r44, 23;
	mov.b32 	%f188, %r45;
	ex2.approx.ftz.f32 	%f189, %f187;
	fma.rn.f32 	%f264, %f189, %f188, %f176;
	add.s32 	%r62, %r62, 4;
$L__BB1_8:
	setp.eq.s32 	%p7, %r11, 0;
	@%p7 bra 	$L__BB1_13;
	setp.eq.s32 	%p8, %r11, 1;
	@%p8 bra 	$L__BB1_11;
	add.s32 	%r46, %r62, %r2;
	mul.wide.s32 	%rd16, %r46, 4;
	add.s64 	%rd17, %rd2, %rd16;
	ld.global.f32 	%f191, [%rd17];
	mul.wide.u32 	%rd18, %r62, 4;
	add.s64 	%rd19, %rd1, %rd18;
	ld.global.f32 	%f192, [%rd19];
	add.f32 	%f193, %f191, %f192;
	mul.f32 	%f194, %f193, %f1;
	fma.rn.f32 	%f195, %f194, 0f3BBB989D, 0f3F000000;
	cvt.sat.f32.f32 	%f196, %f195;
	mov.f32 	%f197, 0f4B400001;
	mov.f32 	%f198, 0f437C0000;
	fma.rm.f32 	%f199, %f196, %f198, %f197;
	add.f32 	%f200, %f199, 0fCB40007F;
	neg.f32 	%f201, %f200;
	fma.rn.f32 	%f202, %f194, 0f3FB8AA3B, %f201;
	fma.rn.f32 	%f203, %f194, 0f32A57060, %f202;
	mov.b32 	%r47, %f199;
	shl.b32 	%r48, %r47, 23;
	mov.b32 	%f204, %r48;
	ex2.approx.ftz.f32 	%f205, %f203;
	fma.rn.f32 	%f206, %f205, %f204, %f264;
	ld.global.f32 	%f207, [%rd17+4];
	ld.global.f32 	%f208, [%rd19+4];
	add.f32 	%f209, %f207, %f208;
	mul.f32 	%f210, %f209, %f1;
	fma.rn.f32 	%f211, %f210, 0f3BBB989D, 0f3F000000;
	cvt.sat.f32.f32 	%f212, %f211;
	fma.rm.f32 	%f213, %f212, %f198, %f197;
	add.f32 	%f214, %f213, 0fCB40007F;
	neg.f32 	%f215, %f214;
	fma.rn.f32 	%f216, %f210, 0f3FB8AA3B, %f215;
	fma.rn.f32 	%f217, %f210, 0f32A57060, %f216;
	mov.b32 	%r49, %f213;
	shl.b32 	%r50, %r49, 23;
	mov.b32 	%f218, %r50;
	ex2.approx.ftz.f32 	%f219, %f217;
	fma.rn.f32 	%f264, %f219, %f218, %f206;
	add.s32 	%r62, %r62, 2;
$L__BB1_11:
	and.b32  	%r51, %r16, 1;
	setp.eq.b32 	%p9, %r51, 1;
	not.pred 	%p10, %p9;
	@%p10 bra 	$L__BB1_13;
	add.s32 	%r52, %r62, %r2;
	mul.wide.s32 	%rd20, %r52, 4;
	add.s64 	%rd21, %rd2, %rd20;
	ld.global.f32 	%f220, [%rd21];
	mul.wide.u32 	%rd22, %r62, 4;
	add.s64 	%rd23, %rd1, %rd22;
	ld.global.f32 	%f221, [%rd23];
	add.f32 	%f222, %f220, %f221;
	mul.f32 	%f223, %f222, %f1;
	fma.rn.f32 	%f224, %f223, 0f3BBB989D, 0f3F000000;
	cvt.sat.f32.f32 	%f225, %f224;
	mov.f32 	%f226, 0f4B400001;
	mov.f32 	%f227, 0f437C0000;
	fma.rm.f32 	%f228, %f225, %f227, %f226;
	add.f32 	%f229, %f228, 0fCB40007F;
	neg.f32 	%f230, %f229;
	fma.rn.f32 	%f231, %f223, 0f3FB8AA3B, %f230;
	fma.rn.f32 	%f232, %f223, 0f32A57060, %f231;
	mov.b32 	%r53, %f228;
	shl.b32 	%r54, %r53, 23;
	mov.b32 	%f233, %r54;
	ex2.approx.ftz.f32 	%f234, %f232;
	fma.rn.f32 	%f264, %f234, %f233, %f264;
$L__BB1_13:
	rcp.rn.f32 	%f235, %f264;
	setp.lt.f32 	%p11, %f235, 0f00800000;
	mul.f32 	%f236, %f235, 0f4B000000;
	selp.f32 	%f237, %f236, %f235, %p11;
	selp.f32 	%f238, 0fC1B80000, 0f00000000, %p11;
	mov.b32 	%r55, %f237;
	add.s32 	%r56, %r55, -1059760811;
	and.b32  	%r57, %r56, -8388608;
	sub.s32 	%r58, %r55, %r57;
	mov.b32 	%f239, %r58;
	cvt.rn.f32.s32 	%f240, %r57;
	fma.rn.f32 	%f241, %f240, 0f34000000, %f238;
	add.f32 	%f242, %f239, 0fBF800000;
	fma.rn.f32 	%f243, %f242, 0fBE055027, 0f3E1039F6;
	fma.rn.f32 	%f244, %f243, %f242, 0fBDF8CDCC;
	fma.rn.f32 	%f245, %f244, %f242, 0f3E0F2955;
	fma.rn.f32 	%f246, %f245, %f242, 0fBE2AD8B9;
	fma.rn.f32 	%f247, %f246, %f242, 0f3E4CED0B;
	fma.rn.f32 	%f248, %f247, %f242, 0fBE7FFF22;
	fma.rn.f32 	%f249, %f248, %f242, 0f3EAAAA78;
	fma.rn.f32 	%f250, %f249, %f242, 0fBF000000;
	mul.f32 	%f251, %f242, %f250;
	fma.rn.f32 	%f252, %f251, %f242, %f242;
	fma.rn.f32 	%f253, %f241, 0f3F317218, %f252;
	setp.gt.u32 	%p12, %r55, 2139095039;
	fma.rn.f32 	%f254, %f237, 0f7F800000, 0f7F800000;
	selp.f32 	%f255, %f254, %f253, %p12;
	setp.eq.f32 	%p13, %f237, 0f00000000;
	selp.f32 	%f256, 0fFF800000, %f255, %p13;
	cvta.to.global.u64 	%rd24, %rd7;
	mul.wide.s32 	%rd25, %r1, 4;
	add.s64 	%rd26, %rd24, %rd25;
	st.global.f32 	[%rd26], %f256;
$L__BB1_14:
	ret;

}
	// .globl	_Z19compute_wassersteinPfS_S_S_i
.visible .entry _Z19compute_wassersteinPfS_S_S_i(
	.param .u64 .ptr .align 1 _Z19compute_wassersteinPfS_S_S_i_param_0,
	.param .u64 .ptr .align 1 _Z19compute_wassersteinPfS_S_S_i_param_1,
	.param .u64 .ptr .align 1 _Z19compute_wassersteinPfS_S_S_i_param_2,
	.param .u64 .ptr .align 1 _Z19compute_wassersteinPfS_S_S_i_param_3,
	.param .u32 _Z19compute_wassersteinPfS_S_S_i_param_4
)
{
	.reg .pred 	%p<12>;
	.reg .b32 	%r<60>;
	.reg .b32 	%f<249>;
	.reg .b64 	%rd<30>;

	ld.param.u64 	%rd10, [_Z19compute_wassersteinPfS_S_S_i_param_0];
	ld.param.u64 	%rd9, [_Z19compute_wassersteinPfS_S_S_i_param_1];
	ld.param.u64 	%rd11, [_Z19compute_wassersteinPfS_S_S_i_param_2];
	ld.param.u64 	%rd12, [_Z19compute_wassersteinPfS_S_S_i_param_3];
	ld.param.u32 	%r16, [_Z19compute_wassersteinPfS_S_S_i_param_4];
	cvta.to.global.u64 	%rd1, %rd10;
	cvta.to.global.u64 	%rd2, %rd12;
	cvta.to.global.u64 	%rd3, %rd11;
	mov.u32 	%r17, %ctaid.x;
	mov.u32 	%r18, %ntid.x;
	mov.u32 	%r19, %tid.x;
	mad.lo.s32 	%r1, %r17, %r18, %r19;
	setp.ge.s32 	%p1, %r1, %r16;
	setp.lt.s32 	%p2, %r16, 1;
	or.pred  	%p3, %p1, %p2;
	@%p3 bra 	$L__BB2_12;
	cvta.to.global.u64 	%rd13, %rd9;
	mul.wide.s32 	%rd14, %r1, 4;
	add.s64 	%rd4, %rd13, %rd14;
	mul.lo.s32 	%r2, %r16, %r1;
	and.b32  	%r3, %r16, 7;
	setp.lt.u32 	%p4, %r16, 8;
	mov.b32 	%r58, 0;
	@%p4 bra 	$L__BB2_4;
	and.b32  	%r58, %r16, 2147483640;
	neg.s32 	%r56, %r58;
	add.s64 	%rd29, %rd3, 16;
	add.s64 	%rd6, %rd2, 16;
	mov.u32 	%r55, %r2;
$L__BB2_3:
	.pragma "nounroll";
	mul.wide.s32 	%rd15, %r55, 4;
	add.s64 	%rd16, %rd6, %rd15;
	ld.global.f32 	%f1, [%rd4];
	ld.global.f32 	%f2, [%rd29+-16];
	add.f32 	%f3, %f1, %f2;
	fma.rn.f32 	%f4, %f3, 0f3BBB989D, 0f3F000000;
	cvt.sat.f32.f32 	%f5, %f4;
	mov.f32 	%f6, 0f4B400001;
	mov.f32 	%f7, 0f437C0000;
	fma.rm.f32 	%f8, %f5, %f7, %f6;
	add.f32 	%f9, %f8, 0fCB40007F;
	neg.f32 	%f10, %f9;
	fma.rn.f32 	%f11, %f3, 0f3FB8AA3B, %f10;
	fma.rn.f32 	%f12, %f3, 0f32A57060, %f11;
	mov.b32 	%r21, %f8;
	shl.b32 	%r22, %r21, 23;
	mov.b32 	%f13, %r22;
	ex2.approx.ftz.f32 	%f14, %f12;
	mul.f32 	%f15, %f14, %f13;
	ld.global.f32 	%f16, [%rd16+-16];
	mul.f32 	%f17, %f16, %f15;
	atom.global.add.f32 	%f18, [%rd1], %f17;
	ld.global.f32 	%f19, [%rd4];
	ld.global.f32 	%f20, [%rd29+-12];
	add.f32 	%f21, %f19, %f20;
	fma.rn.f32 	%f22, %f21, 0f3BBB989D, 0f3F000000;
	cvt.sat.f32.f32 	%f23, %f22;
	fma.rm.f32 	%f24, %f23, %f7, %f6;
	add.f32 	%f25, %f24, 0fCB40007F;
	neg.f32 	%f26, %f25;
	fma.rn.f32 	%f27, %f21, 0f3FB8AA3B, %f26;
	fma.rn.f32 	%f28, %f21, 0f32A57060, %f27;
	mov.b32 	%r23, %f24;
	shl.b32 	%r24, %r23, 23;
	mov.b32 	%f29, %r24;
	ex2.approx.ftz.f32 	%f30, %f28;
	mul.f32 	%f31, %f30, %f29;
	ld.global.f32 	%f32, [%rd16+-12];
	mul.f32 	%f33, %f32, %f31;
	atom.global.add.f32 	%f34, [%rd1], %f33;
	ld.global.f32 	%f35, [%rd4];
	ld.global.f32 	%f36, [%rd29+-8];
	add.f32 	%f37, %f35, %f36;
	fma.rn.f32 	%f38, %f37, 0f3BBB989D, 0f3F000000;
	cvt.sat.f32.f32 	%f39, %f38;
	fma.rm.f32 	%f40, %f39, %f7, %f6;
	add.f32 	%f41, %f40, 0fCB40007F;
	neg.f32 	%f42, %f41;
	fma.rn.f32 	%f43, %f37, 0f3FB8AA3B, %f42;
	fma.rn.f32 	%f44, %f37, 0f32A57060, %f43;
	mov.b32 	%r25, %f40;
	shl.b32 	%r26, %r25, 23;
	mov.b32 	%f45, %r26;
	ex2.approx.ftz.f32 	%f46, %f44;
	mul.f32 	%f47, %f46, %f45;
	ld.global.f32 	%f48, [%rd16+-8];
	mul.f32 	%f49, %f48, %f47;
	atom.global.add.f32 	%f50, [%rd1], %f49;
	ld.global.f32 	%f51, [%rd4];
	ld.global.f32 	%f52, [%rd29+-4];
	add.f32 	%f53, %f51, %f52;
	fma.rn.f32 	%f54, %f53, 0f3BBB989D, 0f3F000000;
	cvt.sat.f32.f32 	%f55, %f54;
	fma.rm.f32 	%f56, %f55, %f7, %f6;
	add.f32 	%f57, %f56, 0fCB40007F;
	neg.f32 	%f58, %f57;
	fma.rn.f32 	%f59, %f53, 0f3FB8AA3B, %f58;
	fma.rn.f32 	%f60, %f53, 0f32A57060, %f59;
	mov.b32 	%r27, %f56;
	shl.b32 	%r28, %r27, 23;
	mov.b32 	%f61, %r28;
	ex2.approx.ftz.f32 	%f62, %f60;
	mul.f32 	%f63, %f62, %f61;
	ld.global.f32 	%f64, [%rd16+-4];
	mul.f32 	%f65, %f64, %f63;
	atom.global.add.f32 	%f66, [%rd1], %f65;
	ld.global.f32 	%f67, [%rd4];
	ld.global.f32 	%f68, [%rd29];
	add.f32 	%f69, %f67, %f68;
	fma.rn.f32 	%f70, %f69, 0f3BBB989D, 0f3F000000;
	cvt.sat.f32.f32 	%f71, %f70;
	fma.rm.f32 	%f72, %f71, %f7, %f6;
	add.f32 	%f73, %f72, 0fCB40007F;
	neg.f32 	%f74, %f73;
	fma.rn.f32 	%f75, %f69, 0f3FB8AA3B, %f74;
	fma.rn.f32 	%f76, %f69, 0f32A57060, %f75;
	mov.b32 	%r29, %f72;
	shl.b32 	%r30, %r29, 23;
	mov.b32 	%f77, %r30;
	ex2.approx.ftz.f32 	%f78, %f76;
	mul.f32 	%f79, %f78, %f77;
	ld.global.f32 	%f80, [%rd16];
	mul.f32 	%f81, %f80, %f79;
	atom.global.add.f32 	%f82, [%rd1], %f81;
	ld.global.f32 	%f83, [%rd4];
	ld.global.f32 	%f84, [%rd29+4];
	add.f32 	%f85, %f83, %f84;
	fma.rn.f32 	%f86, %f85, 0f3BBB989D, 0f3F000000;
	cvt.sat.f32.f32 	%f87, %f86;
	fma.rm.f32 	%f88, %f87, %f7, %f6;
	add.f32 	%f89, %f88, 0fCB40007F;
	neg.f32 	%f90, %f89;
	fma.rn.f32 	%f91, %f85, 0f3FB8AA3B, %f90;
	fma.rn.f32 	%f92, %f85, 0f32A57060, %f91;
	mov.b32 	%r31, %f88;
	shl.b32 	%r32, %r31, 23;
	mov.b32 	%f93, %r32;
	ex2.approx.ftz.f32 	%f94, %f92;
	mul.f32 	%f95, %f94, %f93;
	ld.global.f32 	%f96, [%rd16+4];
	mul.f32 	%f97, %f96, %f95;
	atom.global.add.f32 	%f98, [%rd1], %f97;
	ld.global.f32 	%f99, [%rd4];
	ld.global.f32 	%f100, [%rd29+8];
	add.f32 	%f101, %f99, %f100;
	fma.rn.f32 	%f102, %f101, 0f3BBB989D, 0f3F000000;
	cvt.sat.f32.f32 	%f103, %f102;
	fma.rm.f32 	%f104, %f103, %f7, %f6;
	add.f32 	%f105, %f104, 0fCB40007F;
	neg.f32 	%f106, %f105;
	fma.rn.f32 	%f107, %f101, 0f3FB8AA3B, %f106;
	fma.rn.f32 	%f108, %f101, 0f32A57060, %f107;
	mov.b32 	%r33, %f104;
	shl.b32 	%r34, %r33, 23;
	mov.b32 	%f109, %r34;
	ex2.approx.ftz.f32 	%f110, %f108;
	mul.f32 	%f111, %f110, %f109;
	ld.global.f32 	%f112, [%rd16+8];
	mul.f32 	%f113, %f112, %f111;
	atom.global.add.f32 	%f114, [%rd1], %f113;
	ld.global.f32 	%f115, [%rd4];
	ld.global.f32 	%f116, [%rd29+12];
	add.f32 	%f117, %f115, %f116;
	fma.rn.f32 	%f118, %f117, 0f3BBB989D, 0f3F000000;
	cvt.sat.f32.f32 	%f119, %f118;
	fma.rm.f32 	%f120, %f119, %f7, %f6;
	add.f32 	%f121, %f120, 0fCB40007F;
	neg.f32 	%f122, %f121;
	fma.rn.f32 	%f123, %f117, 0f3FB8AA3B, %f122;
	fma.rn.f32 	%f124, %f117, 0f32A57060, %f123;
	mov.b32 	%r35, %f120;
	shl.b32 	%r36, %r35, 23;
	mov.b32 	%f125, %r36;
	ex2.approx.ftz.f32 	%f126, %f124;
	mul.f32 	%f127, %f126, %f125;
	ld.global.f32 	%f128, [%rd16+12];
	mul.f32 	%f129, %f128, %f127;
	atom.global.add.f32 	%f130, [%rd1], %f129;
	add.s32 	%r56, %r56, 8;
	add.s64 	%rd29, %rd29, 32;
	add.s32 	%r55, %r55, 8;
	setp.ne.s32 	%p5, %r56, 0;
	@%p5 bra 	$L__BB2_3;
$L__BB2_4:
	setp.eq.s32 	%p6, %r3, 0;
	@%p6 bra 	$L__BB2_12;
	and.b32  	%r11, %r16, 3;
	setp.lt.u32 	%p7, %r3, 4;
	@%p7 bra 	$L__BB2_7;
	ld.global.f32 	%f131, [%rd4];
	mul.wide.u32 	%rd17, %r58, 4;
	add.s64 	%rd18, %rd3, %rd17;
	ld.global.f32 	%f132, [%rd18];
	add.f32 	%f133, %f131, %f132;
	fma.rn.f32 	%f134, %f133, 0f3BBB989D, 0f3F000000;
	cvt.sat.f32.f32 	%f135, %f134;
	mov.f32 	%f136, 0f4B400001;
	mov.f32 	%f137, 0f437C0000;
	fma.rm.f32 	%f138, %f135, %f137, %f136;
	add.f32 	%f139, %f138, 0fCB40007F;
	neg.f32 	%f140, %f139;
	fma.rn.f32 	%f141, %f133, 0f3FB8AA3B, %f140;
	fma.rn.f32 	%f142, %f133, 0f32A57060, %f141;
	mov.b32 	%r37, %f138;
	shl.b32 	%r38, %r37, 23;
	mov.b32 	%f143, %r38;
	ex2.approx.ftz.f32 	%f144, %f142;
	mul.f32 	%f145, %f144, %f143;
	add.s32 	%r39, %r58, %r2;
	mul.wide.s32 	%rd19, %r39, 4;
	add.s64 	%rd20, %rd2, %rd19;
	ld.global.f32 	%f146, [%rd20];
	mul.f32 	%f147, %f146, %f145;
	atom.global.add.f32 	%f148, [%rd1], %f147;
	ld.global.f32 	%f149, [%rd4];
	ld.global.f32 	%f150, [%rd18+4];
	add.f32 	%f151, %f149, %f150;
	fma.rn.f32 	%f152, %f151, 0f3BBB989D, 0f3F000000;
	cvt.sat.f32.f32 	%f153, %f152;
	fma.rm.f32 	%f154, %f153, %f137, %f136;
	add.f32 	%f155, %f154, 0fCB40007F;
	neg.f32 	%f156, %f155;
	fma.rn.f32 	%f157, %f151, 0f3FB8AA3B, %f156;
	fma.rn.f32 	%f158, %f151, 0f32A57060, %f157;
	mov.b32 	%r40, %f154;
	shl.b32 	%r41, %r40, 23;
	mov.b32 	%f159, %r41;
	ex2.approx.ftz.f32 	%f160, %f158;
	mul.f32 	%f161, %f160, %f159;
	ld.global.f32 	%f162, [%rd20+4];
	mul.f32 	%f163, %f162, %f161;
	atom.global.add.f32 	%f164, [%rd1], %f163;
	ld.global.f32 	%f165, [%rd4];
	ld.global.f32 	%f166, [%rd18+8];
	add.f32 	%f167, %f165, %f166;
	fma.rn.f32 	%f168, %f167, 0f3BBB989D, 0f3F000000;
	cvt.sat.f32.f32 	%f169, %f168;
	fma.rm.f32 	%f170, %f169, %f137, %f136;
	add.f32 	%f171, %f170, 0fCB40007F;
	neg.f32 	%f172, %f171;
	fma.rn.f32 	%f173, %f167, 0f3FB8AA3B, %f172;
	fma.rn.f32 	%f174, %f167, 0f32A57060, %f173;
	mov.b32 	%r42, %f170;
	shl.b32 	%r43, %r42, 23;
	mov.b32 	%f175, %r43;
	ex2.approx.ftz.f32 	%f176, %f174;
	mul.f32 	%f177, %f176, %f175;
	ld.global.f32 	%f178, [%rd20+8];
	mul.f32 	%f179, %f178, %f177;
	atom.global.add.f32 	%f180, [%rd1], %f179;
	ld.global.f32 	%f181, [%rd4];
	ld.global.f32 	%f182, [%rd18+12];
	add.f32 	%f183, %f181, %f182;
	fma.rn.f32 	%f184, %f183, 0f3BBB989D, 0f3F000000;
	cvt.sat.f32.f32 	%f185, %f184;
	fma.rm.f32 	%f186, %f185, %f137, %f136;
	add.f32 	%f187, %f186, 0fCB40007F;
	neg.f32 	%f188, %f187;
	fma.rn.f32 	%f189, %f183, 0f3FB8AA3B, %f188;
	fma.rn.f32 	%f190, %f183, 0f32A57060, %f189;
	mov.b32 	%r44, %f186;
	shl.b32 	%r45, %r44, 23;
	mov.b32 	%f191, %r45;
	ex2.approx.ftz.f32 	%f192, %f190;
	mul.f32 	%f193, %f192, %f191;
	ld.global.f32 	%f194, [%rd20+12];
	mul.f32 	%f195, %f194, %f193;
	atom.global.add.f32 	%f196, [%rd1], %f195;
	add.s32 	%r58, %r58, 4;
$L__BB2_7:
	setp.eq.s32 	%p8, %r11, 0;
	@%p8 bra 	$L__BB2_12;
	setp.eq.s32 	%p9, %r11, 1;
	@%p9 bra 	$L__BB2_10;
	ld.global.f32 	%f197, [%rd4];
	mul.wide.u32 	%rd21, %r58, 4;
	add.s64 	%rd22, %rd3, %rd21;
	ld.global.f32 	%f198, [%rd22];
	add.f32 	%f199, %f197, %f198;
	fma.rn.f32 	%f200, %f199, 0f3BBB989D, 0f3F000000;
	cvt.sat.f32.f32 	%f201, %f200;
	mov.f32 	%f202, 0f4B400001;
	mov.f32 	%f203, 0f437C0000;
	fma.rm.f32 	%f204, %f201, %f203, %f202;
	add.f32 	%f205, %f204, 0fCB40007F;
	neg.f32 	%f206, %f205;
	fma.rn.f32 	%f207, %f199, 0f3FB8AA3B, %f206;
	fma.rn.f32 	%f208, %f199, 0f32A57060, %f207;
	mov.b32 	%r46, %f204;
	shl.b32 	%r47, %r46, 23;
	mov.b32 	%f209, %r47;
	ex2.approx.ftz.f32 	%f210, %f208;
	mul.f32 	%f211, %f210, %f209;
	add.s32 	%r48, %r58, %r2;
	mul.wide.s32 	%rd23, %r48, 4;
	add.s64 	%rd24, %rd2, %rd23;
	ld.global.f32 	%f212, [%rd24];
	mul.f32 	%f213, %f212, %f211;
	atom.global.add.f32 	%f214, [%rd1], %f213;
	ld.global.f32 	%f215, [%rd4];
	ld.global.f32 	%f216, [%rd22+4];
	add.f32 	%f217, %f215, %f216;
	fma.rn.f32 	%f218, %f217, 0f3BBB989D, 0f3F000000;
	cvt.sat.f32.f32 	%f219, %f218;
	fma.rm.f32 	%f220, %f219, %f203, %f202;
	add.f32 	%f221, %f220, 0fCB40007F;
	neg.f32 	%f222, %f221;
	fma.rn.f32 	%f223, %f217, 0f3FB8AA3B, %f222;
	fma.rn.f32 	%f224, %f217, 0f32A57060, %f223;
	mov.b32 	%r49, %f220;
	shl.b32 	%r50, %r49, 23;
	mov.b32 	%f225, %r50;
	ex2.approx.ftz.f32 	%f226, %f224;
	mul.f32 	%f227, %f226, %f225;
	ld.global.f32 	%f228, [%rd24+4];
	mul.f32 	%f229, %f228, %f227;
	atom.global.add.f32 	%f230, [%rd1], %f229;
	add.s32 	%r58, %r58, 2;
$L__BB2_10:
	and.b32  	%r51, %r16, 1;
	setp.eq.b32 	%p10, %r51, 1;
	not.pred 	%p11, %p10;
	@%p11 bra 	$L__BB2_12;
	ld.global.f32 	%f231, [%rd4];
	mul.wide.u32 	%rd25, %r58, 4;
	add.s64 	%rd26, %rd3, %rd25;
	ld.global.f32 	%f232, [%rd26];
	add.f32 	%f233, %f231, %f232;
	fma.rn.f32 	%f234, %f233, 0f3BBB989D, 0f3F000000;
	cvt.sat.f32.f32 	%f235, %f234;
	mov.f32 	%f236, 0f4B400001;
	mov.f32 	%f237, 0f437C0000;
	fma.rm.f32 	%f238, %f235, %f237, %f236;
	add.f32 	%f239, %f238, 0fCB40007F;
	neg.f32 	%f240, %f239;
	fma.rn.f32 	%f241, %f233, 0f3FB8AA3B, %f240;
	fma.rn.f32 	%f242, %f233, 0f32A57060, %f241;
	mov.b32 	%r52, %f238;
	shl.b32 	%r53, %r52, 23;
	mov.b32 	%f243, %r53;
	ex2.approx.ftz.f32 	%f244, %f242;
	mul.f32 	%f245, %f244, %f243;
	add.s32 	%r54, %r58, %r2;
	mul.wide.s32 	%rd27, %r54, 4;
	add.s64 	%rd28, %rd2, %rd27;
	ld.global.f32 	%f246, [%rd28];
	mul.f32 	%f247, %f246, %f245;
	atom.global.add.f32 	%f248, [%rd1], %f247;
$L__BB2_12:
	ret;

}


// ===== COMPILED SASS (sm_100) =====

	.target	sm_100

	.elftype	@"ET_EXEC"


//--------------------- .note.nv.tkinfo           --------------------------
	.section	.note.nv.tkinfo,"",@"SHT_NOTE"
	.sectionflags	@"SHF_NOTE_NV_TKINFO"
	.tkinfo
        /*0018*/ 	.word	0x00000002
        /*0030*/ 	.string	""
        /*0030*/ 	.string	"ptxas"
        /*0030*/ 	.string	"Cuda compilation tools, release 13.0, V13.0.88"
        /*0030*/ 	.string	"Build cuda_13.0.r13.0/compiler.36424714_0"
        /*0030*/ 	.string	"-arch sm_100 -m 64 "



//--------------------- .note.nv.cuinfo           --------------------------
	.section	.note.nv.cuinfo,"",@"SHT_NOTE"
	.sectionflags	@"SHF_NOTE_NV_CUINFO"
        /*0018*/ 	.short	0x0002
        /*001a*/ 	.short	0x0064
        /*001c*/ 	.short	0x0082
	.zero		2


//--------------------- .nv.info                  --------------------------
	.section	.nv.info,"",@"SHT_CUDA_INFO"
	.align	4


	//----- nvinfo : EIATTR_REGCOUNT
	.align		4
        /*0000*/ 	.byte	0x04, 0x2f
        /*0002*/ 	.short	(.L_1 - .L_0)
	.align		4
.L_0:
        /*0004*/ 	.word	index@(_Z19compute_cost_matrixPfS_S_i)
        /*0008*/ 	.word	0x0000000c


	//----- nvinfo : EIATTR_FRAME_SIZE
	.align		4
.L_1:
        /*000c*/ 	.byte	0x04, 0x11
        /*000e*/ 	.short	(.L_3 - .L_2)
	.align		4
.L_2:
        /*0010*/ 	.word	index@(_Z19compute_cost_matrixPfS_S_i)
        /*0014*/ 	.word	0x00000000


	//----- nvinfo : EIATTR_REGCOUNT
	.align		4
.L_3:
        /*0018*/ 	.byte	0x04, 0x2f
        /*001a*/ 	.short	(.L_5 - .L_4)
	.align		4
.L_4:
        /*001c*/ 	.word	index@(_Z15sinkhorn_updatePfS_S_fi)
        /*0020*/ 	.word	0x0000001f


	//----- nvinfo : EIATTR_FRAME_SIZE
	.align		4
.L_5:
        /*0024*/ 	.byte	0x04, 0x11
        /*0026*/ 	.short	(.L_7 - .L_6)
	.align		4
.L_6:
        /*0028*/ 	.word	index@($__internal_0_$__cuda_sm20_rcp_rn_f32_slowpath)
        /*002c*/ 	.word	0x00000000


	//----- nvinfo : EIATTR_FRAME_SIZE
	.align		4
.L_7:
        /*0030*/ 	.byte	0x04, 0x11
        /*0032*/ 	.short	(.L_9 - .L_8)
	.align		4
.L_8:
        /*0034*/ 	.word	index@(_Z15sinkhorn_updatePfS_S_fi)
        /*0038*/ 	.word	0x00000000


	//----- nvinfo : EIATTR_REGCOUNT
	.align		4
.L_9:
        /*003c*/ 	.byte	0x04, 0x2f
        /*003e*/ 	.short	(.L_11 - .L_10)
	.align		4
.L_10:
        /*0040*/ 	.word	index@(_Z19compute_wassersteinPfS_S_S_i)
        /*0044*/ 	.word	0x0000001a


	//----- nvinfo : EIATTR_FRAME_SIZE
	.align		4
.L_11:
        /*0048*/ 	.byte	0x04, 0x11
        /*004a*/ 	.short	(.L_13 - .L_12)
	.align		4
.L_12:
        /*004c*/ 	.word	index@(_Z19compute_wassersteinPfS_S_S_i)
        /*0050*/ 	.word	0x00000000


	//----- nvinfo : EIATTR_MIN_STACK_SIZE
	.align		4
.L_13:
        /*0054*/ 	.byte	0x04, 0x12
        /*0056*/ 	.short	(.L_15 - .L_14)
	.align		4
.L_14:
        /*0058*/ 	.word	index@(_Z19compute_wassersteinPfS_S_S_i)
        /*005c*/ 	.word	0x00000000


	//----- nvinfo : EIATTR_MIN_STACK_SIZE
	.align		4
.L_15:
        /*0060*/ 	.byte	0x04, 0x12
        /*0062*/ 	.short	(.L_17 - .L_16)
	.align		4
.L_16:
        /*0064*/ 	.word	index@(_Z15sinkhorn_updatePfS_S_fi)
        /*0068*/ 	.word	0x00000000


	//----- nvinfo : EIATTR_MIN_STACK_SIZE
	.align		4
.L_17:
        /*006c*/ 	.byte	0x04, 0x12
        /*006e*/ 	.short	(.L_19 - .L_18)
	.align		4
.L_18:
        /*0070*/ 	.word	index@(_Z19compute_cost_matrixPfS_S_i)
        /*0074*/ 	.word	0x00000000
.L_19:


//--------------------- .nv.compat                --------------------------
	.section	.nv.compat,"",@"SHT_CUDA_COMPAT_INFO"
	.align	4
        /*0000*/ 	.byte	0x02, 0x09, 0x00, 0x00, 0x02, 0x02, 0x01, 0x00, 0x02, 0x05, 0x05, 0x00, 0x03, 0x07, 0x01, 0x01
        /*0010*/ 	.byte	0x02, 0x03, 0x00, 0x00, 0x02, 0x06, 0x01, 0x00, 0x04, 0x0b, 0x08, 0x00, 0x01, 0x00, 0x00, 0x00
        /*0020*/ 	.byte	0x00, 0x00, 0x00, 0x00


//--------------------- .nv.info._Z19compute_wassersteinPfS_S_S_i --------------------------
	.section	.nv.info._Z19compute_wassersteinPfS_S_S_i,"",@"SHT_CUDA_INFO"
	.sectionflags	@""
	.align	4


	//----- nvinfo : EIATTR_CUDA_API_VERSION
	.align		4
        /*0000*/ 	.byte	0x04, 0x37
        /*0002*/ 	.short	(.L_21 - .L_20)
.L_20:
        /*0004*/ 	.word	0x00000082


	//----- nvinfo : EIATTR_KPARAM_INFO
	.align		4
.L_21:
        /*0008*/ 	.byte	0x04, 0x17
        /*000a*/ 	.short	(.L_23 - .L_22)
.L_22:
        /*000c*/ 	.word	0x00000000
        /*0010*/ 	.short	0x0004
        /*0012*/ 	.short	0x0020
        /*0014*/ 	.byte	0x00, 0xf0, 0x11, 0x00


	//----- nvinfo : EIATTR_KPARAM_INFO
	.align		4
.L_23:
        /*0018*/ 	.byte	0x04, 0x17
        /*001a*/ 	.short	(.L_25 - .L_24)
.L_24:
        /*001c*/ 	.word	0x00000000
        /*0020*/ 	.short	0x0003
        /*0022*/ 	.short	0x0018
        /*0024*/ 	.byte	0x00, 0xf5, 0x21, 0x00


	//----- nvinfo : EIATTR_KPARAM_INFO
	.align		4
.L_25:
        /*0028*/ 	.byte	0x04, 0x17
        /*002a*/ 	.short	(.L_27 - .L_26)
.L_26:
        /*002c*/ 	.word	0x00000000
        /*0030*/ 	.short	0x0002
        /*0032*/ 	.short	0x0010
        /*0034*/ 	.byte	0x00, 0xf5, 0x21, 0x00


	//----- nvinfo : EIATTR_KPARAM_INFO
	.align		4
.L_27:
        /*0038*/ 	.byte	0x04, 0x17
        /*003a*/ 	.short	(.L_29 - .L_28)
.L_28:
        /*003c*/ 	.word	0x00000000
        /*0040*/ 	.short	0x0001
        /*0042*/ 	.short	0x0008
        /*0044*/ 	.byte	0x00, 0xf5, 0x21, 0x00


	//----- nvinfo : EIATTR_KPARAM_INFO
	.align		4
.L_29:
        /*0048*/ 	.byte	0x04, 0x17
        /*004a*/ 	.short	(.L_31 - .L_30)
.L_30:
        /*004c*/ 	.word	0x00000000
        /*0050*/ 	.short	0x0000
        /*0052*/ 	.short	0x0000
        /*0054*/ 	.byte	0x00, 0xf5, 0x21, 0x00


	//----- nvinfo : EIATTR_SPARSE_MMA_MASK
	.align		4
.L_31:
        /*0058*/ 	.byte	0x03, 0x50
        /*005a*/ 	.short	0x0000


	//----- nvinfo : EIATTR_MAXREG_COUNT
	.align		4
        /*005c*/ 	.byte	0x03, 0x1b
        /*005e*/ 	.short	0x00ff


	//----- nvinfo : EIATTR_MERCURY_ISA_VERSION
	.align		4
        /*0060*/ 	.byte	0x03, 0x5f
        /*0062*/ 	.short	0x0101


	//----- nvinfo : EIATTR_VRC_CTA_INIT_COUNT
	.align		4
        /*0064*/ 	.byte	0x02, 0x4a
	.zero		1
	.zero		1


	//----- nvinfo : EIATTR_EXIT_INSTR_OFFSETS
	.align		4
        /*0068*/ 	.byte	0x04, 0x1c
        /*006a*/ 	.short	(.L_33 - .L_32)


	//   ....[0]....
.L_32:
        /*006c*/ 	.word	0x00000080


	//   ....[1]....
        /*0070*/ 	.word	0x00000980


	//   ....[2]....
        /*0074*/ 	.word	0x00000de0


	//   ....[3]....
        /*0078*/ 	.word	0x00001080


	//   ....[4]....
        /*007c*/ 	.word	0x000011f0


	//----- nvinfo : EIATTR_CBANK_PARAM_SIZE
	.align		4
.L_33:
        /*0080*/ 	.byte	0x03, 0x19
        /*0082*/ 	.short	0x0024


	//----- nvinfo : EIATTR_PARAM_CBANK
	.align		4
        /*0084*/ 	.byte	0x04, 0x0a
        /*0086*/ 	.short	(.L_35 - .L_34)
	.align		4
.L_34:
        /*0088*/ 	.word	index@(.nv.constant0._Z19compute_wassersteinPfS_S_S_i)
        /*008c*/ 	.short	0x0380
        /*008e*/ 	.short	0x0024


	//----- nvinfo : EIATTR_SW_WAR
	.align		4
.L_35:
        /*0090*/ 	.byte	0x04, 0x36
        /*0092*/ 	.short	(.L_37 - .L_36)
.L_36:
        /*0094*/ 	.word	0x00000008
.L_37:


//--------------------- .nv.info._Z15sinkhorn_updatePfS_S_fi --------------------------
	.section	.nv.info._Z15sinkhorn_updatePfS_S_fi,"",@"SHT_CUDA_INFO"
	.sectionflags	@""
	.align	4


	//----- nvinfo : EIATTR_CUDA_API_VERSION
	.align		4
        /*0000*/ 	.byte	0x04, 0x37
        /*0002*/ 	.short	(.L_39 - .L_38)
.L_38:
        /*0004*/ 	.word	0x00000082


	//----- nvinfo : EIATTR_KPARAM_INFO
	.align		4
.L_39:
        /*0008*/ 	.byte	0x04, 0x17
        /*000a*/ 	.short	(.L_41 - .L_40)
.L_40:
        /*000c*/ 	.word	0x00000000
        /*0010*/ 	.short	0x0004
        /*0012*/ 	.short	0x001c
        /*0014*/ 	.byte	0x00, 0xf0, 0x11, 0x00


	//----- nvinfo : EIATTR_KPARAM_INFO
	.align		4
.L_41:
        /*0018*/ 	.byte	0x04, 0x17
        /*001a*/ 	.short	(.L_43 - .L_42)
.L_42:
        /*001c*/ 	.word	0x00000000
        /*0020*/ 	.short	0x0003
        /*0022*/ 	.short	0x0018
        /*0024*/ 	.byte	0x00, 0xf0, 0x11, 0x00


	//----- nvinfo : EIATTR_KPARAM_INFO
	.align		4
.L_43:
        /*0028*/ 	.byte	0x04, 0x17
        /*002a*/ 	.short	(.L_45 - .L_44)
.L_44:
        /*002c*/ 	.word	0x00000000
        /*0030*/ 	.short	0x0002
        /*0032*/ 	.short	0x0010
        /*0034*/ 	.byte	0x00, 0xf5, 0x21, 0x00


	//----- nvinfo : EIATTR_KPARAM_INFO
	.align		4
.L_45:
        /*0038*/ 	.byte	0x04, 0x17
        /*003a*/ 	.short	(.L_47 - .L_46)
.L_46:
        /*003c*/ 	.word	0x00000000
        /*0040*/ 	.short	0x0001
        /*0042*/ 	.short	0x0008
        /*0044*/ 	.byte	0x00, 0xf5, 0x21, 0x00


	//----- nvinfo : EIATTR_KPARAM_INFO
	.align		4
.L_47:
        /*0048*/ 	.byte	0x04, 0x17
        /*004a*/ 	.short	(.L_49 - .L_48)
.L_48:
        /*004c*/ 	.word	0x00000000
        /*0050*/ 	.short	0x0000
        /*0052*/ 	.short	0x0000
        /*0054*/ 	.byte	0x00, 0xf5, 0x21, 0x00


	//----- nvinfo : EIATTR_SPARSE_MMA_MASK
	.align		4
.L_49:
        /*0058*/ 	.byte	0x03, 0x50
        /*005a*/ 	.short	0x0000


	//----- nvinfo : EIATTR_MAXREG_COUNT
	.align		4
        /*005c*/ 	.byte	0x03, 0x1b
        /*005e*/ 	.short	0x00ff


	//----- nvinfo : EIATTR_MERCURY_ISA_VERSION
	.align		4
        /*0060*/ 	.byte	0x03, 0x5f
        /*0062*/ 	.short	0x0101


	//----- nvinfo : EIATTR_VRC_CTA_INIT_COUNT
	.align		4
        /*0064*/ 	.byte	0x02, 0x4a
	.zero		1
	.zero		1


	//----- nvinfo : EIATTR_EXIT_INSTR_OFFSETS
	.align		4
        /*0068*/ 	.byte	0x04, 0x1c
        /*006a*/ 	.short	(.L_51 - .L_50)


	//   ....[0]....
.L_50:
        /*006c*/ 	.word	0x00000070


	//   ....[1]....
        /*0070*/ 	.word	0x00001310


	//----- nvinfo : EIATTR_CRS_STACK_SIZE
	.align		4
.L_51:
        /*0074*/ 	.byte	0x04, 0x1e
        /*0076*/ 	.short	(.L_53 - .L_52)
.L_52:
        /*0078*/ 	.word	0x00000000


	//----- nvinfo : EIATTR_CBANK_PARAM_SIZE
	.align		4
.L_53:
        /*007c*/ 	.byte	0x03, 0x19
        /*007e*/ 	.short	0x0020


	//----- nvinfo : EIATTR_PARAM_CBANK
	.align		4
        /*0080*/ 	.byte	0x04, 0x0a
        /*0082*/ 	.short	(.L_55 - .L_54)
	.align		4
.L_54:
        /*0084*/ 	.word	index@(.nv.constant0._Z15sinkhorn_updatePfS_S_fi)
        /*0088*/ 	.short	0x0380
        /*008a*/ 	.short	0x0020


	//----- nvinfo : EIATTR_SW_WAR
	.align		4
.L_55:
        /*008c*/ 	.byte	0x04, 0x36
        /*008e*/ 	.short	(.L_57 - .L_56)
.L_56:
        /*0090*/ 	.word	0x00000008
.L_57:


//--------------------- .nv.info._Z19compute_cost_matrixPfS_S_i --------------------------
	.section	.nv.info._Z19compute_cost_matrixPfS_S_i,"",@"SHT_CUDA_INFO"
	.sectionflags	@""
	.align	4


	//----- nvinfo : EIATTR_CUDA_API_VERSION
	.align		4
        /*0000*/ 	.byte	0x04, 0x37
        /*0002*/ 	.short	(.L_59 - .L_58)
.L_58:
        /*0004*/ 	.word	0x00000082


	//----- nvinfo : EIATTR_KPARAM_INFO
	.align		4
.L_59:
        /*0008*/ 	.byte	0x04, 0x17
        /*000a*/ 	.short	(.L_61 - .L_60)
.L_60:
        /*000c*/ 	.word	0x00000000
        /*0010*/ 	.short	0x0003
        /*0012*/ 	.short	0x0018
        /*0014*/ 	.byte	0x00, 0xf0, 0x11, 0x00


	//----- nvinfo : EIATTR_KPARAM_INFO
	.align		4
.L_61:
        /*0018*/ 	.byte	0x04, 0x17
        /*001a*/ 	.short	(.L_63 - .L_62)
.L_62:
        /*001c*/ 	.word	0x00000000
        /*0020*/ 	.short	0x0002
        /*0022*/ 	.short	0x0010
        /*0024*/ 	.byte	0x00, 0xf5, 0x21, 0x00


	//----- nvinfo : EIATTR_KPARAM_INFO
	.align		4
.L_63:
        /*0028*/ 	.byte	0x04, 0x17
        /*002a*/ 	.short	(.L_65 - .L_64)
.L_64:
        /*002c*/ 	.word	0x00000000
        /*0030*/ 	.short	0x0001
        /*0032*/ 	.short	0x0008
        /*0034*/ 	.byte	0x00, 0xf5, 0x21, 0x00


	//----- nvinfo : EIATTR_KPARAM_INFO
	.align		4
.L_65:
        /*0038*/ 	.byte	0x04, 0x17
        /*003a*/ 	.short	(.L_67 - .L_66)
.L_66:
        /*003c*/ 	.word	0x00000000
        /*0040*/ 	.short	0x0000
        /*0042*/ 	.short	0x0000
        /*0044*/ 	.byte	0x00, 0xf5, 0x21, 0x00


	//----- nvinfo : EIATTR_SPARSE_MMA_MASK
	.align		4
.L_67:
        /*0048*/ 	.byte	0x03, 0x50
        /*004a*/ 	.short	0x0000


	//----- nvinfo : EIATTR_MAXREG_COUNT
	.align		4
        /*004c*/ 	.byte	0x03, 0x1b
        /*004e*/ 	.short	0x00ff


	//----- nvinfo : EIATTR_MERCURY_ISA_VERSION
	.align		4
        /*0050*/ 	.byte	0x03, 0x5f
        /*0052*/ 	.short	0x0101


	//----- nvinfo : EIATTR_VRC_CTA_INIT_COUNT
	.align		4
        /*0054*/ 	.byte	0x02, 0x4a
	.zero		1
	.zero		1


	//----- nvinfo : EIATTR_EXIT_INSTR_OFFSETS
	.align		4
        /*0058*/ 	.byte	0x04, 0x1c
        /*005a*/ 	.short	(.L_69 - .L_68)


	//   ....[0]....
.L_68:
        /*005c*/ 	.word	0x000000c0


	//   ....[1]....
        /*0060*/ 	.word	0x000001a0


	//----- nvinfo : EIATTR_CBANK_PARAM_SIZE
	.align		4
.L_69:
        /*0064*/ 	.byte	0x03, 0x19
        /*0066*/ 	.short	0x001c


	//----- nvinfo : EIATTR_PARAM_CBANK
	.align		4
        /*0068*/ 	.byte	0x04, 0x0a
        /*006a*/ 	.short	(.L_71 - .L_70)
	.align		4
.L_70:
        /*006c*/ 	.word	index@(.nv.constant0._Z19compute_cost_matrixPfS_S_i)
        /*0070*/ 	.short	0x0380
        /*0072*/ 	.short	0x001c


	//----- nvinfo : EIATTR_SW_WAR
	.align		4
.L_71:
        /*0074*/ 	.byte	0x04, 0x36
        /*0076*/ 	.short	(.L_73 - .L_72)
.L_72:
        /*0078*/ 	.word	0x00000008
.L_73:


//--------------------- .nv.callgraph             --------------------------
	.section	.nv.callgraph,"",@"SHT_CUDA_CALLGRAPH"
	.align	4
	.sectionentsize	8
	.align		4
        /*0000*/ 	.word	0x00000000
	.align		4
        /*0004*/ 	.word	0xffffffff
	.align		4
        /*0008*/ 	.word	0x00000000
	.align		4
        /*000c*/ 	.word	0xfffffffe
	.align		4
        /*0010*/ 	.word	0x00000000
	.align		4
        /*0014*/ 	.word	0xfffffffd
	.align		4
        /*0018*/ 	.word	0x00000000
	.align		4
        /*001c*/ 	.word	0xfffffffc


//--------------------- .text._Z19compute_wassersteinPfS_S_S_i --------------------------
	.section	.text._Z19compute_wassersteinPfS_S_S_i,"ax",@progbits
	.align	128
        .global         _Z19compute_wassersteinPfS_S_S_i
        .type           _Z19compute_wassersteinPfS_S_S_i,@function
        .size           _Z19compute_wassersteinPfS_S_S_i,(.L_x_20 - _Z19compute_wassersteinPfS_S_S_i)
        .other          _Z19compute_wassersteinPfS_S_S_i,@"STO_CUDA_ENTRY STV_DEFAULT"
_Z19compute_wassersteinPfS_S_S_i:
.text._Z19compute_wassersteinPfS_S_S_i:
[----:B------:R-:W-:Y:S01]  /*0000*/  LDC R1, c[0x0][0x37c] ;  /* 0x0000df00ff017b82 */ /* 0x000fe20000000800 */
[----:B------:R-:W0:Y:S07]  /*0010*/  S2R R0, SR_TID.X ;  /* 0x0000000000007919 */ /* 0x000e2e0000002100 */
[----:B------:R-:W0:Y:S08]  /*0020*/  S2UR UR4, SR_CTAID.X ;  /* 0x00000000000479c3 */ /* 0x000e300000002500 */
[----:B------:R-:W0:Y:S08]  /*0030*/  LDC R5, c[0x0][0x360] ;  /* 0x0000d800ff057b82 */ /* 0x000e300000000800 */
[----:B------:R-:W1:Y:S01]  /*0040*/  LDC R4, c[0x0][0x3a0] ;  /* 0x0000e800ff047b82 */ /* 0x000e620000000800 */
[----:B0-----:R-:W-:Y:S01]  /*0050*/  IMAD R5, R5, UR4, R0 ;  /* 0x0000000405057c24 */ /* 0x001fe2000f8e0200 */
[----:B-1----:R-:W-:-:S04]  /*0060*/  ISETP.GE.AND P0, PT, R4, 0x1, PT ;  /* 0x000000010400780c */ /* 0x002fc80003f06270 */
[----:B------:R-:W-:-:S13]  /*0070*/  ISETP.GE.OR P0, PT, R5, R4, !P0 ;  /* 0x000000040500720c */ /* 0x000fda0004706670 */
[----:B------:R-:W-:Y:S05]  /*0080*/  @P0 EXIT ;  /* 0x000000000000094d */ /* 0x000fea0003800000 */
[----:B------:R-:W0:Y:S01]  /*0090*/  LDC.64 R2, c[0x0][0x388] ;  /* 0x0000e200ff027b82 */ /* 0x000e220000000a00 */
[C---:B------:R-:W-:Y:S01]  /*00a0*/  ISETP.GE.U32.AND P1, PT, R4.reuse, 0x8, PT ;  /* 0x000000080400780c */ /* 0x040fe20003f26070 */
[----:B------:R-:W1:Y:S01]  /*00b0*/  LDCU.64 UR12, c[0x0][0x358] ;  /* 0x00006b00ff0c77ac */ /* 0x000e620008000a00 */
[----:B------:R-:W-:Y:S01]  /*00c0*/  LOP3.LUT R18, R4, 0x7, RZ, 0xc0, !PT ;  /* 0x0000000704127812 */ /* 0x000fe200078ec0ff */
[----:B------:R-:W-:-:S03]  /*00d0*/  IMAD R0, R5, R4, RZ ;  /* 0x0000000405007224 */ /* 0x000fc600078e02ff */
[----:B------:R-:W-:Y:S01]  /*00e0*/  ISETP.NE.AND P0, PT, R18, RZ, PT ;  /* 0x000000ff1200720c */ /* 0x000fe20003f05270 */
[----:B0-----:R-:W-:-:S04]  /*00f0*/  IMAD.WIDE R2, R5, 0x4, R2 ;  /* 0x0000000405027825 */ /* 0x001fc800078e0202 */
[----:B------:R-:W-:Y:S02]  /*0100*/  HFMA2 R5, -RZ, RZ, 0, 0 ;  /* 0x00000000ff057431 */ /* 0x000fe400000001ff */
[----:B-1----:R-:W-:Y:S06]  /*0110*/  @!P1 BRA `(.L_x_0) ;  /* 0x0000000800189947 */ /* 0x002fec0003800000 */
[----:B------:R-:W0:Y:S01]  /*0120*/  LDCU.128 UR8, c[0x0][0x390] ;  /* 0x00007200ff0877ac */ /* 0x000e220008000c00 */
[----:B------:R-:W-:Y:S02]  /*0130*/  LOP3.LUT R5, R4, 0x7ffffff8, RZ, 0xc0, !PT ;  /* 0x7ffffff804057812 */ /* 0x000fe400078ec0ff */
[----:B------:R-:W-:Y:S02]  /*0140*/  MOV R12, R0 ;  /* 0x00000000000c7202 */ /* 0x000fe40000000f00 */
[----:B------:R-:W-:Y:S01]  /*0150*/  IADD3 R13, PT, PT, -R5, RZ, RZ ;  /* 0x000000ff050d7210 */ /* 0x000fe20007ffe1ff */
[----:B0-----:R-:W-:Y:S02]  /*0160*/  UIADD3 UR6, UP0, UPT, UR8, 0x10, URZ ;  /* 0x0000001008067890 */ /* 0x001fe4000ff1e0ff */
[----:B------:R-:W-:Y:S02]  /*0170*/  UIADD3 UR4, UP1, UPT, UR10, 0x10, URZ ;  /* 0x000000100a047890 */ /* 0x000fe4000ff3e0ff */
[----:B------:R-:W-:-:S02]  /*0180*/  UIADD3.X UR7, UPT, UPT, URZ, UR9, URZ, UP0, !UPT ;  /* 0x00000009ff077290 */ /* 0x000fc400087fe4ff */
[----:B------:R-:W-:Y:S01]  /*0190*/  MOV R6, UR6 ;  /* 0x0000000600067c02 */ /* 0x000fe20008000f00 */
[----:B------:R-:W-:-:S03]  /*01a0*/  UIADD3.X UR5, UPT, UPT, URZ, UR11, URZ, UP1, !UPT ;  /* 0x0000000bff057290 */ /* 0x000fc60008ffe4ff */
[----:B------:R-:W-:-:S09]  /*01b0*/  MOV R7, UR7 ;  /* 0x0000000700077c02 */ /* 0x000fd20008000f00 */
.L_x_1:
[----:B-1----:R-:W2:Y:S04]  /*01c0*/  LDG.E R10, desc[UR12][R2.64] ;  /* 0x0000000c020a7981 */ /* 0x002ea8000c1e1900 */
[----:B------:R-:W2:Y:S01]  /*01d0*/  LDG.E R11, desc[UR12][R6.64+-0x10] ;  /* 0xfffff00c060b7981 */ /* 0x000ea2000c1e1900 */
[----:B------:R-:W-:Y:S02]  /*01e0*/  MOV R8, UR4 ;  /* 0x0000000400087c02 */ /* 0x000fe40008000f00 */
[----:B------:R-:W-:-:S03]  /*01f0*/  MOV R9, UR5 ;  /* 0x0000000500097c02 */ /* 0x000fc60008000f00 */
[----:B------:R-:W-:-:S05]  /*0200*/  IMAD.WIDE R8, R12, 0x4, R8 ;  /* 0x000000040c087825 */ /* 0x000fca00078e0208 */
[----:B------:R-:W3:Y:S01]  /*0210*/  LDG.E R19, desc[UR12][R8.64+-0x10] ;  /* 0xfffff00c08137981 */ /* 0x000ee2000c1e1900 */
[----:B------:R-:W-:Y:S01]  /*0220*/  HFMA2 R15, -RZ, RZ, 3.7421875, 0 ;  /* 0x437c0000ff0f7431 */ /* 0x000fe200000001ff */
[----:B------:R-:W-:Y:S01]  /*0230*/  MOV R14, 0x3bbb989d ;  /* 0x3bbb989d000e7802 */ /* 0x000fe20000000f00 */
[----:B--2---:R-:W-:-:S04]  /*0240*/  FADD R11, R10, R11 ;  /* 0x0000000b0a0b7221 */ /* 0x004fc80000000000 */
[----:B------:R-:W-:-:S04]  /*0250*/  FFMA.SAT R10, R11, R14, 0.5 ;  /* 0x3f0000000b0a7423 */ /* 0x000fc8000000200e */
[----:B------:R-:W-:-:S04]  /*0260*/  FFMA.RM R16, R10, R15, 12582913 ;  /* 0x4b4000010a107423 */ /* 0x000fc8000000400f */
[C---:B------:R-:W-:Y:S01]  /*0270*/  FADD R10, R16.reuse, -12583039 ;  /* 0xcb40007f100a7421 */ /* 0x040fe20000000000 */
[----:B------:R-:W-:-:S03]  /*0280*/  SHF.L.U32 R16, R16, 0x17, RZ ;  /* 0x0000001710107819 */ /* 0x000fc600000006ff */
[----:B------:R-:W-:-:S04]  /*0290*/  FFMA R10, R11, 1.4426950216293334961, -R10 ;  /* 0x3fb8aa3b0b0a7823 */ /* 0x000fc8000000080a */
[----:B------:R-:W-:Y:S02]  /*02a0*/  FFMA R17, R11, 1.925963033500011079e-08, R10 ;  /* 0x32a570600b117823 */ /* 0x000fe4000000000a */
[----:B------:R-:W0:Y:S04]  /*02b0*/  LDC.64 R10, c[0x0][0x380] ;  /* 0x0000e000ff0a7b82 */ /* 0x000e280000000a00 */
[----:B------:R-:W1:Y:S02]  /*02c0*/  MUFU.EX2 R17, R17 ;  /* 0x0000001100117308 */ /* 0x000e640000000800 */
[----:B-1----:R-:W-:-:S04]  /*02d0*/  FMUL R16, R16, R17 ;  /* 0x0000001110107220 */ /* 0x002fc80000400000 */
[----:B---3--:R-:W-:-:S05]  /*02e0*/  FMUL R19, R16, R19 ;  /* 0x0000001310137220 */ /* 0x008fca0000400000 */
[----:B0-----:R0:W-:Y:S04]  /*02f0*/  REDG.E.ADD.F32.FTZ.RN.STRONG.GPU desc[UR12][R10.64], R19 ;  /* 0x000000130a0079a6 */ /* 0x0011e8000c12f30c */
[----:B------:R-:W2:Y:S04]  /*0300*/  LDG.E R16, desc[UR12][R2.64] ;  /* 0x0000000c02107981 */ /* 0x000ea8000c1e1900 */
[----:B------:R-:W2:Y:S04]  /*0310*/  LDG.E R21, desc[UR12][R6.64+-0xc] ;  /* 0xfffff40c06157981 */ /* 0x000ea8000c1e1900 */
[----:B------:R-:W3:Y:S01]  /*0320*/  LDG.E R23, desc[UR12][R8.64+-0xc] ;  /* 0xfffff40c08177981 */ /* 0x000ee2000c1e1900 */
[----:B--2---:R-:W-:-:S04]  /*0330*/  FADD R21, R16, R21 ;  /* 0x0000001510157221 */ /* 0x004fc80000000000 */
[----:B------:R-:W-:-:S04]  /*0340*/  FFMA.SAT R16, R21, R14, 0.5 ;  /* 0x3f00000015107423 */ /* 0x000fc8000000200e */
[----:B------:R-:W-:-:S04]  /*0350*/  FFMA.RM R16, R16, R15, 12582913 ;  /* 0x4b40000110107423 */ /* 0x000fc8000000400f */
[C---:B------:R-:W-:Y:S01]  /*0360*/  FADD R20, R16.reuse, -12583039 ;  /* 0xcb40007f10147421 */ /* 0x040fe20000000000 */
[----:B------:R-:W-:-:S03]  /*0370*/  SHF.L.U32 R16, R16, 0x17, RZ ;  /* 0x0000001710107819 */ /* 0x000fc600000006ff */
[----:B------:R-:W-:-:S04]  /*0380*/  FFMA R20, R21, 1.4426950216293334961, -R20 ;  /* 0x3fb8aa3b15147823 */ /* 0x000fc80000000814 */
[----:B------:R-:W-:-:S04]  /*0390*/  FFMA R20, R21, 1.925963033500011079e-08, R20 ;  /* 0x32a5706015147823 */ /* 0x000fc80000000014 */
[----:B------:R-:W1:Y:S02]  /*03a0*/  MUFU.EX2 R17, R20 ;  /* 0x0000001400117308 */ /* 0x000e640000000800 */
[----:B-1----:R-:W-:-:S04]  /*03b0*/  FMUL R16, R16, R17 ;  /* 0x0000001110107220 */ /* 0x002fc80000400000 */
[----:B---3--:R-:W-:-:S05]  /*03c0*/  FMUL R23, R16, R23 ;  /* 0x0000001710177220 */ /* 0x008fca0000400000 */
[----:B------:R-:W-:Y:S04]  /*03d0*/  REDG.E.ADD.F32.FTZ.RN.STRONG.GPU desc[UR12][R10.64], R23 ;  /* 0x000000170a0079a6 */ /* 0x000fe8000c12f30c */
[----:B------:R-:W2:Y:S04]  /*03e0*/  LDG.E R16, desc[UR12][R2.64] ;  /* 0x0000000c02107981 */ /* 0x000ea8000c1e1900 */
[----:B------:R-:W2:Y:S04]  /*03f0*/  LDG.E R17, desc[UR12][R6.64+-0x8] ;  /* 0xfffff80c06117981 */ /* 0x000ea8000c1e1900 */
[----:B0-----:R-:W3:Y:S01]  /*0400*/  LDG.E R19, desc[UR12][R8.64+-0x8] ;  /* 0xfffff80c08137981 */ /* 0x001ee2000c1e1900 */
[----:B--2---:R-:W-:-:S04]  /*0410*/  FADD R17, R16, R17 ;  /* 0x0000001110117221 */ /* 0x004fc80000000000 */
[----:B------:R-:W-:-:S04]  /*0420*/  FFMA.SAT R16, R17, R14, 0.5 ;  /* 0x3f00000011107423 */ /* 0x000fc8000000200e */
[----:B------:R-:W-:-:S04]  /*0430*/  FFMA.RM R16, R16, R15, 12582913 ;  /* 0x4b40000110107423 */ /* 0x000fc8000000400f */
[C---:B------:R-:W-:Y:S01]  /*0440*/  FADD R20, R16.reuse, -12583039 ;  /* 0xcb40007f10147421 */ /* 0x040fe20000000000 */
[----:B------:R-:W-:-:S03]  /*0450*/  SHF.L.U32 R16, R16, 0x17, RZ ;  /* 0x0000001710107819 */ /* 0x000fc600000006ff */
[----:B------:R-:W-:-:S04]  /*0460*/  FFMA R20, R17, 1.4426950216293334961, -R20 ;  /* 0x3fb8aa3b11147823 */ /* 0x000fc80000000814 */
[----:B------:R-:W-:-:S04]  /*0470*/  FFMA R20, R17, 1.925963033500011079e-08, R20 ;  /* 0x32a5706011147823 */ /* 0x000fc80000000014 */
[----:B------:R-:W0:Y:S02]  /*0480*/  MUFU.EX2 R17, R20 ;  /* 0x0000001400117308 */ /* 0x000e240000000800 */
[----:B0-----:R-:W-:-:S04]  /*0490*/  FMUL R16, R16, R17 ;  /* 0x0000001110107220 */ /* 0x001fc80000400000 */
[----:B---3--:R-:W-:-:S05]  /*04a0*/  FMUL R19, R16, R19 ;  /* 0x0000001310137220 */ /* 0x008fca0000400000 */
[----:B------:R0:W-:Y:S04]  /*04b0*/  REDG.E.ADD.F32.FTZ.RN.STRONG.GPU desc[UR12][R10.64], R19 ;  /* 0x000000130a0079a6 */ /* 0x0001e8000c12f30c */
        /* <DEDUP_REMOVED lines=13> */
[----:B------:R1:W-:Y:S04]  /*0590*/  REDG.E.ADD.F32.FTZ.RN.STRONG.GPU desc[UR12][R10.64], R21 ;  /* 0x000000150a0079a6 */ /* 0x0003e8000c12f30c */
        /* <DEDUP_REMOVED lines=16> */
[----:B-1----:R-:W3:Y:S01]  /*06a0*/  LDG.E R21, desc[UR12][R8.64+0x4] ;  /* 0x0000040c08157981 */ /* 0x002ee2000c1e1900 */
        /* <DEDUP_REMOVED lines=26> */
[----:B------:R0:W2:Y:S04]  /*0850*/  LDG.E R17, desc[UR12][R6.64+0xc] ;  /* 0x00000c0c06117981 */ /* 0x0000a8000c1e1900 */
[----:B------:R-:W3:Y:S01]  /*0860*/  LDG.E R9, desc[UR12][R8.64+0xc] ;  /* 0x00000c0c08097981 */ /* 0x000ee2000c1e1900 */
[----:B------:R-:W-:-:S04]  /*0870*/  IADD3 R13, PT, PT, R13, 0x8, RZ ;  /* 0x000000080d0d7810 */ /* 0x000fc80007ffe0ff */
[----:B------:R-:W-:Y:S02]  /*0880*/  ISETP.NE.AND P1, PT, R13, RZ, PT ;  /* 0x000000ff0d00720c */ /* 0x000fe40003f25270 */
[----:B0-----:R-:W-:Y:S02]  /*0890*/  IADD3 R6, P2, PT, R6, 0x20, RZ ;  /* 0x0000002006067810 */ /* 0x001fe40007f5e0ff */
[----:B------:R-:W-:Y:S02]  /*08a0*/  IADD3 R12, PT, PT, R12, 0x8, RZ ;  /* 0x000000080c0c7810 */ /* 0x000fe40007ffe0ff */
[----:B------:R-:W-:Y:S01]  /*08b0*/  IADD3.X R7, PT, PT, RZ, R7, RZ, P2, !PT ;  /* 0x00000007ff077210 */ /* 0x000fe200017fe4ff */
        /* <DEDUP_REMOVED lines=10> */
[----:B------:R1:W-:Y:S01]  /*0960*/  REDG.E.ADD.F32.FTZ.RN.STRONG.GPU desc[UR12][R10.64], R15 ;  /* 0x0000000f0a0079a6 */ /* 0x0003e2000c12f30c */
[----:B------:R-:W-:Y:S05]  /*0970*/  @P1 BRA `(.L_x_1) ;  /* 0xfffffff800101947 */ /* 0x000fea000383ffff */
.L_x_0:
[----:B------:R-:W-:Y:S05]  /*0980*/  @!P0 EXIT ;  /* 0x000000000000894d */ /* 0x000fea0003800000 */
[----:B------:R-:W-:Y:S02]  /*0990*/  ISETP.GE.U32.AND P0, PT, R18, 0x4, PT ;  /* 0x000000041200780c */ /* 0x000fe40003f06070 */
[----:B------:R-:W-:-:S04]  /*09a0*/  LOP3.LUT R16, R4, 0x3, RZ, 0xc0, !PT ;  /* 0x0000000304107812 */ /* 0x000fc800078ec0ff */
[----:B------:R-:W-:-:S07]  /*09b0*/  ISETP.NE.AND P1, PT, R16, RZ, PT ;  /* 0x000000ff1000720c */ /* 0x000fce0003f25270 */
[----:B------:R-:W-:Y:S06]  /*09c0*/  @!P0 BRA `(.L_x_2) ;  /* 0x0000000400048947 */ /* 0x000fec0003800000 */
[----:B------:R-:W0:Y:S01]  /*09d0*/  LDC.64 R6, c[0x0][0x390] ;  /* 0x0000e400ff067b82 */ /* 0x000e220000000a00 */
[----:B-1----:R-:W2:Y:S07]  /*09e0*/  LDG.E R10, desc[UR12][R2.64] ;  /* 0x0000000c020a7981 */ /* 0x002eae000c1e1900 */
[----:B------:R-:W1:Y:S01]  /*09f0*/  LDC.64 R8, c[0x0][0x398] ;  /* 0x0000e600ff087b82 */ /* 0x000e620000000a00 */
[----:B0-----:R-:W-:-:S05]  /*0a00*/  IMAD.WIDE.U32 R6, R5, 0x4, R6 ;  /* 0x0000000405067825 */ /* 0x001fca00078e0006 */
[----:B------:R-:W2:Y:S01]  /*0a10*/  LDG.E R11, desc[UR12][R6.64] ;  /* 0x0000000c060b7981 */ /* 0x000ea2000c1e1900 */
[----:B------:R-:W-:-:S05]  /*0a20*/  IADD3 R13, PT, PT, R0, R5, RZ ;  /* 0x00000005000d7210 */ /* 0x000fca0007ffe0ff */
[----:B-1----:R-:W-:-:S05]  /*0a30*/  IMAD.WIDE R8, R13, 0x4, R8 ;  /* 0x000000040d087825 */ /* 0x002fca00078e0208 */
[----:B------:R-:W3:Y:S01]  /*0a40*/  LDG.E R17, desc[UR12][R8.64] ;  /* 0x0000000c08117981 */ /* 0x000ee2000c1e1900 */
[----:B------:R-:W-:Y:S01]  /*0a50*/  HFMA2 R12, -RZ, RZ, 0.96630859375, -0.0022525787353515625 ;  /* 0x3bbb989dff0c7431 */ /* 0x000fe200000001ff */
[----:B------:R-:W-:Y:S01]  /*0a60*/  MOV R13, 0x437c0000 ;  /* 0x437c0000000d7802 */ /* 0x000fe20000000f00 */
[----:B--2---:R-:W-:-:S04]  /*0a70*/  FADD R11, R10, R11 ;  /* 0x0000000b0a0b7221 */ /* 0x004fc80000000000 */
[----:B------:R-:W-:-:S04]  /*0a80*/  FFMA.SAT R10, R11, R12, 0.5 ;  /* 0x3f0000000b0a7423 */ /* 0x000fc8000000200c */
[----:B------:R-:W-:-:S04]  /*0a90*/  FFMA.RM R14, R10, R13, 12582913 ;  /* 0x4b4000010a0e7423 */ /* 0x000fc8000000400d */
[----:B------:R-:W-:-:S04]  /*0aa0*/  FADD R10, R14, -12583039 ;  /* 0xcb40007f0e0a7421 */ /* 0x000fc80000000000 */
[----:B------:R-:W-:-:S04]  /*0ab0*/  FFMA R10, R11, 1.4426950216293334961, -R10 ;  /* 0x3fb8aa3b0b0a7823 */ /* 0x000fc8000000080a */
[----:B------:R-:W-:Y:S02]  /*0ac0*/  FFMA R15, R11, 1.925963033500011079e-08, R10 ;  /* 0x32a570600b0f7823 */ /* 0x000fe4000000000a */
[----:B------:R-:W0:Y:S04]  /*0ad0*/  LDC.64 R10, c[0x0][0x380] ;  /* 0x0000e000ff0a7b82 */ /* 0x000e280000000a00 */
[----:B------:R-:W1:Y:S01]  /*0ae0*/  MUFU.EX2 R15, R15 ;  /* 0x0000000f000f7308 */ /* 0x000e620000000800 */
[----:B------:R-:W-:-:S05]  /*0af0*/  SHF.L.U32 R14, R14, 0x17, RZ ;  /* 0x000000170e0e7819 */ /* 0x000fca00000006ff */
        /* <DEDUP_REMOVED lines=9> */
[----:B------:R-:W-:-:S04]  /*0b90*/  FADD R18, R14, -12583039 ;  /* 0xcb40007f0e127421 */ /* 0x000fc80000000000 */
[----:B------:R-:W-:-:S04]  /*0ba0*/  FFMA R18, R19, 1.4426950216293334961, -R18 ;  /* 0x3fb8aa3b13127823 */ /* 0x000fc80000000812 */
[----:B------:R-:W-:-:S04]  /*0bb0*/  FFMA R18, R19, 1.925963033500011079e-08, R18 ;  /* 0x32a5706013127823 */ /* 0x000fc80000000012 */
[----:B------:R-:W1:Y:S01]  /*0bc0*/  MUFU.EX2 R15, R18 ;  /* 0x00000012000f7308 */ /* 0x000e620000000800 */
[----:B------:R-:W-:-:S05]  /*0bd0*/  SHF.L.U32 R14, R14, 0x17, RZ ;  /* 0x000000170e0e7819 */ /* 0x000fca00000006ff */
[----:B-1----:R-:W-:-:S04]  /*0be0*/  FMUL R14, R14, R15 ;  /* 0x0000000f0e0e7220 */ /* 0x002fc80000400000 */
[----:B---3--:R-:W-:-:S05]  /*0bf0*/  FMUL R21, R14, R21 ;  /* 0x000000150e157220 */ /* 0x008fca0000400000 */
[----:B------:R2:W-:Y:S04]  /*0c00*/  REDG.E.ADD.F32.FTZ.RN.STRONG.GPU desc[UR12][R10.64], R21 ;  /* 0x000000150a0079a6 */ /* 0x0005e8000c12f30c */
[----:B------:R-:W3:Y:S04]  /*0c10*/  LDG.E R14, desc[UR12][R2.64] ;  /* 0x0000000c020e7981 */ /* 0x000ee8000c1e1900 */
[----:B------:R-:W3:Y:S04]  /*0c20*/  LDG.E R15, desc[UR12][R6.64+0x8] ;  /* 0x0000080c060f7981 */ /* 0x000ee8000c1e1900 */
[----:B0-----:R-:W4:Y:S01]  /*0c30*/  LDG.E R17, desc[UR12][R8.64+0x8] ;  /* 0x0000080c08117981 */ /* 0x001f22000c1e1900 */
[----:B---3--:R-:W-:-:S04]  /*0c40*/  FADD R15, R14, R15 ;  /* 0x0000000f0e0f7221 */ /* 0x008fc80000000000 */
[----:B------:R-:W-:-:S04]  /*0c50*/  FFMA.SAT R14, R15, R12, 0.5 ;  /* 0x3f0000000f0e7423 */ /* 0x000fc8000000200c */
[----:B------:R-:W-:-:S04]  /*0c60*/  FFMA.RM R14, R14, R13, 12582913 ;  /* 0x4b4000010e0e7423 */ /* 0x000fc8000000400d */
[----:B------:R-:W-:-:S04]  /*0c70*/  FADD R18, R14, -12583039 ;  /* 0xcb40007f0e127421 */ /* 0x000fc80000000000 */
[----:B------:R-:W-:-:S04]  /*0c80*/  FFMA R18, R15, 1.4426950216293334961, -R18 ;  /* 0x3fb8aa3b0f127823 */ /* 0x000fc80000000812 */
[----:B------:R-:W-:-:S04]  /*0c90*/  FFMA R18, R15, 1.925963033500011079e-08, R18 ;  /* 0x32a570600f127823 */ /* 0x000fc80000000012 */
[----:B------:R-:W0:Y:S01]  /*0ca0*/  MUFU.EX2 R15, R18 ;  /* 0x00000012000f7308 */ /* 0x000e220000000800 */
[----:B------:R-:W-:-:S05]  /*0cb0*/  SHF.L.U32 R14, R14, 0x17, RZ ;  /* 0x000000170e0e7819 */ /* 0x000fca00000006ff */
[----:B0-----:R-:W-:-:S04]  /*0cc0*/  FMUL R14, R14, R15 ;  /* 0x0000000f0e0e7220 */ /* 0x001fc80000400000 */
[----:B----4-:R-:W-:-:S05]  /*0cd0*/  FMUL R17, R14, R17 ;  /* 0x000000110e117220 */ /* 0x010fca0000400000 */
[----:B------:R2:W-:Y:S04]  /*0ce0*/  REDG.E.ADD.F32.FTZ.RN.STRONG.GPU desc[UR12][R10.64], R17 ;  /* 0x000000110a0079a6 */ /* 0x0005e8000c12f30c */
[----:B------:R-:W3:Y:S04]  /*0cf0*/  LDG.E R7, desc[UR12][R6.64+0xc] ;  /* 0x00000c0c06077981 */ /* 0x000ee8000c1e1900 */
[----:B------:R-:W3:Y:S04]  /*0d00*/  LDG.E R14, desc[UR12][R2.64] ;  /* 0x0000000c020e7981 */ /* 0x000ee8000c1e1900 */
[----:B------:R-:W4:Y:S01]  /*0d10*/  LDG.E R9, desc[UR12][R8.64+0xc] ;  /* 0x00000c0c08097981 */ /* 0x000f22000c1e1900 */
        /* <DEDUP_REMOVED lines=10> */
[----:B------:R2:W-:Y:S01]  /*0dc0*/  REDG.E.ADD.F32.FTZ.RN.STRONG.GPU desc[UR12][R10.64], R7 ;  /* 0x000000070a0079a6 */ /* 0x0005e2000c12f30c */
[----:B------:R-:W-:-:S07]  /*0dd0*/  IADD3 R5, PT, PT, R5, 0x4, RZ ;  /* 0x0000000405057810 */ /* 0x000fce0007ffe0ff */
.L_x_2:
[----:B------:R-:W-:Y:S05]  /*0de0*/  @!P1 EXIT ;  /* 0x000000000000994d */ /* 0x000fea0003800000 */
[----:B------:R-:W-:Y:S02]  /*0df0*/  ISETP.NE.AND P0, PT, R16, 0x1, PT ;  /* 0x000000011000780c */ /* 0x000fe40003f05270 */
[----:B------:R-:W-:-:S04]  /*0e00*/  LOP3.LUT R4, R4, 0x1, RZ, 0xc0, !PT ;  /* 0x0000000104047812 */ /* 0x000fc800078ec0ff */
[----:B------:R-:W-:-:S07]  /*0e10*/  ISETP.NE.U32.AND P1, PT, R4, 0x1, PT ;  /* 0x000000010400780c */ /* 0x000fce0003f25070 */
[----:B------:R-:W-:Y:S06]  /*0e20*/  @!P0 BRA `(.L_x_3) ;  /* 0x0000000000948947 */ /* 0x000fec0003800000 */
[----:B--2---:R-:W0:Y:S01]  /*0e30*/  LDC.64 R6, c[0x0][0x390] ;  /* 0x0000e400ff067b82 */ /* 0x004e220000000a00 */
[----:B------:R-:W2:Y:S07]  /*0e40*/  LDG.E R4, desc[UR12][R2.64] ;  /* 0x0000000c02047981 */ /* 0x000eae000c1e1900 */
[----:B------:R-:W3:Y:S01]  /*0e50*/  LDC.64 R8, c[0x0][0x398] ;  /* 0x0000e600ff087b82 */ /* 0x000ee20000000a00 */
[----:B0-----:R-:W-:-:S05]  /*0e60*/  IMAD.WIDE.U32 R6, R5, 0x4, R6 ;  /* 0x0000000405067825 */ /* 0x001fca00078e0006 */
[----:B-1----:R-:W2:Y:S01]  /*0e70*/  LDG.E R11, desc[UR12][R6.64] ;  /* 0x0000000c060b7981 */ /* 0x002ea2000c1e1900 */
[----:B------:R-:W-:-:S05]  /*0e80*/  IADD3 R13, PT, PT, R0, R5, RZ ;  /* 0x00000005000d7210 */ /* 0x000fca0007ffe0ff */
[----:B---3--:R-:W-:-:S05]  /*0e90*/  IMAD.WIDE R8, R13, 0x4, R8 ;  /* 0x000000040d087825 */ /* 0x008fca00078e0208 */
        /* <DEDUP_REMOVED lines=9> */
[----:B------:R-:W0:Y:S02]  /*0f30*/  LDC.64 R10, c[0x0][0x380] ;  /* 0x0000e000ff0a7b82 */ /* 0x000e240000000a00 */
        /* <DEDUP_REMOVED lines=18> */
[----:B------:R0:W-:Y:S01]  /*1060*/  REDG.E.ADD.F32.FTZ.RN.STRONG.GPU desc[UR12][R10.64], R7 ;  /* 0x000000070a0079a6 */ /* 0x0001e2000c12f30c */
[----:B------:R-:W-:-:S07]  /*1070*/  IADD3 R5, PT, PT, R5, 0x2, RZ ;  /* 0x0000000205057810 */ /* 0x000fce0007ffe0ff */
.L_x_3:
[----:B------:R-:W-:Y:S05]  /*1080*/  @P1 EXIT ;  /* 0x000000000000194d */ /* 0x000fea0003800000 */
[----:B0-2---:R-:W0:Y:S01]  /*1090*/  LDC.64 R6, c[0x0][0x390] ;  /* 0x0000e400ff067b82 */ /* 0x005e220000000a00 */
[----:B------:R-:W2:Y:S07]  /*10a0*/  LDG.E R2, desc[UR12][R2.64] ;  /* 0x0000000c02027981 */ /* 0x000eae000c1e1900 */
[----:B------:R-:W3:Y:S01]  /*10b0*/  LDC.64 R8, c[0x0][0x398] ;  /* 0x0000e600ff087b82 */ /* 0x000ee20000000a00 */
[----:B0-----:R-:W-:-:S06]  /*10c0*/  IMAD.WIDE.U32 R6, R5, 0x4, R6 ;  /* 0x0000000405067825 */ /* 0x001fcc00078e0006 */
[----:B------:R-:W2:Y:S01]  /*10d0*/  LDG.E R7, desc[UR12][R6.64] ;  /* 0x0000000c06077981 */ /* 0x000ea2000c1e1900 */
[----:B------:R-:W-:-:S05]  /*10e0*/  IADD3 R5, PT, PT, R0, R5, RZ ;  /* 0x0000000500057210 */ /* 0x000fca0007ffe0ff */
[----:B---3--:R-:W-:-:S06]  /*10f0*/  IMAD.WIDE R4, R5, 0x4, R8 ;  /* 0x0000000405047825 */ /* 0x008fcc00078e0208 */
[----:B------:R-:W3:Y:S01]  /*1100*/  LDG.E R4, desc[UR12][R4.64] ;  /* 0x0000000c04047981 */ /* 0x000ee2000c1e1900 */
[----:B------:R-:W-:Y:S01]  /*1110*/  HFMA2 R9, -RZ, RZ, 0.96630859375, -0.0022525787353515625 ;  /* 0x3bbb989dff097431 */ /* 0x000fe200000001ff */
[----:B-1----:R-:W-:Y:S01]  /*1120*/  MOV R11, 0x437c0000 ;  /* 0x437c0000000b7802 */ /* 0x002fe20000000f00 */
        /* <DEDUP_REMOVED lines=11> */
[----:B0-----:R-:W-:Y:S01]  /*11e0*/  REDG.E.ADD.F32.FTZ.RN.STRONG.GPU desc[UR12][R2.64], R7 ;  /* 0x00000007020079a6 */ /* 0x001fe2000c12f30c */
[----:B------:R-:W-:Y:S05]  /*11f0*/  EXIT ;  /* 0x000000000000794d */ /* 0x000fea0003800000 */
.L_x_4:
[----:B------:R-:W-:-:S00]  /*1200*/  BRA `(.L_x_4) ;  /* 0xfffffffc00fc7947 */ /* 0x000fc0000383ffff */
[----:B------:R-:W-:-:S00]  /*1210*/  NOP ;  /* 0x0000000000007918 */ /* 0x000fc00000000000 */
        /* <DEDUP_REMOVED lines=14> */
.L_x_20:


//--------------------- .text._Z15sinkhorn_updatePfS_S_fi --------------------------
	.section	.text._Z15sinkhorn_updatePfS_S_fi,"ax",@progbits
	.align	128
        .global         _Z15sinkhorn_updatePfS_S_fi
        .type           _Z15sinkhorn_updatePfS_S_fi,@function
        .size           _Z15sinkhorn_updatePfS_S_fi,(.L_x_19 - _Z15sinkhorn_updatePfS_S_fi)
        .other          _Z15sinkhorn_updatePfS_S_fi,@"STO_CUDA_ENTRY STV_DEFAULT"
_Z15sinkhorn_updatePfS_S_fi:
.text._Z15sinkhorn_updatePfS_S_fi:
[----:B------:R-:W-:Y:S01]  /*0000*/  LDC R1, c[0x0][0x37c] ;  /* 0x0000df00ff017b82 */ /* 0x000fe20000000800 */
[----:B------:R-:W0:Y:S07]  /*0010*/  S2R R3, SR_TID.X ;  /* 0x0000000000037919 */ /* 0x000e2e0000002100 */
[----:B------:R-:W0:Y:S01]  /*0020*/  S2UR UR4, SR_CTAID.X ;  /* 0x00000000000479c3 */ /* 0x000e220000002500 */
[----:B------:R-:W1:Y:S07]  /*0030*/  LDCU UR8, c[0x0][0x39c] ;  /* 0x00007380ff0877ac */ /* 0x000e6e0008000800 */
[----:B------:R-:W0:Y:S02]  /*0040*/  LDC R4, c[0x0][0x360] ;  /* 0x0000d800ff047b82 */ /* 0x000e240000000800 */
[----:B0-----:R-:W-:-:S05]  /*0050*/  IMAD R4, R4, UR4, R3 ;  /* 0x0000000404047c24 */ /* 0x001fca000f8e0203 */
[----:B-1----:R-:W-:-:S13]  /*0060*/  ISETP.GE.AND P0, PT, R4, UR8, PT ;  /* 0x0000000804007c0c */ /* 0x002fda000bf06270 */
[----:B------:R-:W-:Y:S05]  /*0070*/  @P0 EXIT ;  /* 0x000000000000094d */ /* 0x000fea0003800000 */
[----:B------:R-:W-:Y:S01]  /*0080*/  UISETP.GE.AND UP0, UPT, UR8, 0x1, UPT ;  /* 0x000000010800788c */ /* 0x000fe2000bf06270 */
[----:B------:R-:W-:Y:S01]  /*0090*/  HFMA2 R7, -RZ, RZ, 0, 0 ;  /* 0x00000000ff077431 */ /* 0x000fe200000001ff */
[----:B------:R-:W0:Y:S07]  /*00a0*/  LDCU.64 UR12, c[0x0][0x358] ;  /* 0x00006b00ff0c77ac */ /* 0x000e2e0008000a00 */
[----:B------:R-:W-:Y:S05]  /*00b0*/  BRA.U !UP0, `(.L_x_5) ;  /* 0x0000000d08e07547 */ /* 0x000fea000b800000 */
[----:B------:R-:W-:Y:S02]  /*00c0*/  UISETP.GE.U32.AND UP1, UPT, UR8, 0x8, UPT ;  /* 0x000000080800788c */ /* 0x000fe4000bf26070 */
[----:B------:R-:W-:Y:S01]  /*00d0*/  IMAD R5, R4, UR8, RZ ;  /* 0x0000000804057c24 */ /* 0x000fe2000f8e02ff */
[----:B------:R-:W-:Y:S01]  /*00e0*/  ULOP3.LUT UR9, UR8, 0x7, URZ, 0xc0, !UPT ;  /* 0x0000000708097892 */ /* 0x000fe2000f8ec0ff */
[----:B------:R-:W-:-:S03]  /*00f0*/  CS2R R6, SRZ ;  /* 0x0000000000067805 */ /* 0x000fc6000001ff00 */
[----:B------:R-:W-:Y:S02]  /*0100*/  UISETP.NE.AND UP0, UPT, UR9, URZ, UPT ;  /* 0x000000ff0900728c */ /* 0x000fe4000bf05270 */
[----:B------:R-:W-:Y:S09]  /*0110*/  BRA.U !UP1, `(.L_x_6) ;  /* 0x0000000509e47547 */ /* 0x000ff2000b800000 */
[----:B------:R-:W1:Y:S01]  /*0120*/  LDCU.64 UR4, c[0x0][0x388] ;  /* 0x00007100ff0477ac */ /* 0x000e620008000a00 */
[----:B------:R-:W-:Y:S02]  /*0130*/  MOV R7, RZ ;  /* 0x000000ff00077202 */ /* 0x000fe40000000f00 */
[----:B------:R-:W-:Y:S01]  /*0140*/  MOV R0, R5 ;  /* 0x0000000500007202 */ /* 0x000fe20000000f00 */
[----:B------:R-:W2:Y:S01]  /*0150*/  LDCU.64 UR6, c[0x0][0x390] ;  /* 0x00007200ff0677ac */ /* 0x000ea20008000a00 */
[----:B------:R-:W-:Y:S01]  /*0160*/  ULOP3.LUT UR10, UR8, 0x7ffffff8, URZ, 0xc0, !UPT ;  /* 0x7ffffff8080a7892 */ /* 0x000fe2000f8ec0ff */
[----:B------:R-:W3:Y:S05]  /*0170*/  LDCU UR14, c[0x0][0x398] ;  /* 0x00007300ff0e77ac */ /* 0x000eea0008000800 */
[----:B------:R-:W-:Y:S01]  /*0180*/  MOV R6, UR10 ;  /* 0x0000000a00067c02 */ /* 0x000fe20008000f00 */
[----:B------:R-:W-:-:S02]  /*0190*/  UIADD3 UR11, UPT, UPT, -UR10, URZ, URZ ;  /* 0x000000ff0a0b7290 */ /* 0x000fc4000fffe1ff */
[----:B-1----:R-:W-:-:S04]  /*01a0*/  UIADD3 UR4, UP2, UPT, UR4, 0x10, URZ ;  /* 0x0000001004047890 */ /* 0x002fc8000ff5e0ff */
[----:B------:R-:W-:Y:S02]  /*01b0*/  UIADD3.X UR5, UPT, UPT, URZ, UR5, URZ, UP2, !UPT ;  /* 0x00000005ff057290 */ /* 0x000fe400097fe4ff */
[----:B--2---:R-:W-:Y:S01]  /*01c0*/  UIADD3 UR6, UP1, UPT, UR6, 0x10, URZ ;  /* 0x0000001006067890 */ /* 0x004fe2000ff3e0ff */
[----:B------:R-:W-:-:S03]  /*01d0*/  MOV R2, UR4 ;  /* 0x0000000400027c02 */ /* 0x000fc60008000f00 */
[----:B------:R-:W-:Y:S01]  /*01e0*/  MOV R3, UR5 ;  /* 0x0000000500037c02 */ /* 0x000fe20008000f00 */
[----:B---3--:R-:W-:-:S12]  /*01f0*/  UIADD3.X UR7, UPT, UPT, URZ, UR7, URZ, UP1, !UPT ;  /* 0x00000007ff077290 */ /* 0x008fd80008ffe4ff */
.L_x_7:
[----:B------:R-:W-:Y:S01]  /*0200*/  MOV R8, UR6 ;  /* 0x0000000600087c02 */ /* 0x000fe20008000f00 */
[----:B0-----:R-:W2:Y:S01]  /*0210*/  LDG.E R15, desc[UR12][R2.64+-0x10] ;  /* 0xfffff00c020f7981 */ /* 0x001ea2000c1e1900 */
[----:B------:R-:W-:-:S03]  /*0220*/  MOV R9, UR7 ;  /* 0x0000000700097c02 */ /* 0x000fc60008000f00 */
[----:B------:R-:W3:Y:S01]  /*0230*/  LDG.E R25, desc[UR12][R2.64+-0xc] ;  /* 0xfffff40c02197981 */ /* 0x000ee2000c1e1900 */
[----:B------:R-:W-:-:S03]  /*0240*/  IMAD.WIDE R8, R0, 0x4, R8 ;  /* 0x0000000400087825 */ /* 0x000fc600078e0208 */
[----:B------:R-:W4:Y:S04]  /*0250*/  LDG.E R26, desc[UR12][R2.64+-0x8] ;  /* 0xfffff80c021a7981 */ /* 0x000f28000c1e1900 */
[----:B------:R-:W2:Y:S04]  /*0260*/  LDG.E R14, desc[UR12][R8.64+-0x10] ;  /* 0xfffff00c080e7981 */ /* 0x000ea8000c1e1900 */
[----:B------:R-:W3:Y:S04]  /*0270*/  LDG.E R22, desc[UR12][R8.64+-0xc] ;  /* 0xfffff40c08167981 */ /* 0x000ee8000c1e1900 */
[----:B------:R-:W4:Y:S04]  /*0280*/  LDG.E R19, desc[UR12][R8.64+-0x8] ;  /* 0xfffff80c08137981 */ /* 0x000f28000c1e1900 */
[----:B------:R-:W5:Y:S04]  /*0290*/  LDG.E R20, desc[UR12][R2.64+-0x4] ;  /* 0xfffffc0c02147981 */ /* 0x000f68000c1e1900 */
        /* <DEDUP_REMOVED lines=8> */
[----:B------:R0:W5:Y:S01]  /*0320*/  LDG.E R17, desc[UR12][R2.64+0xc] ;  /* 0x00000c0c02117981 */ /* 0x000162000c1e1900 */
[----:B------:R-:W-:-:S04]  /*0330*/  UIADD3 UR11, UPT, UPT, UR11, 0x8, URZ ;  /* 0x000000080b0b7890 */ /* 0x000fc8000fffe0ff */
[----:B------:R-:W-:Y:S01]  /*0340*/  UISETP.NE.AND UP1, UPT, UR11, URZ, UPT ;  /* 0x000000ff0b00728c */ /* 0x000fe2000bf25270 */
[----:B------:R-:W-:Y:S02]  /*0350*/  IADD3 R0, PT, PT, R0, 0x8, RZ ;  /* 0x0000000800007810 */ /* 0x000fe40007ffe0ff */
[----:B0-----:R-:W-:-:S04]  /*0360*/  IADD3 R2, P0, PT, R2, 0x20, RZ ;  /* 0x0000002002027810 */ /* 0x001fc80007f1e0ff */
[----:B------:R-:W-:Y:S01]  /*0370*/  IADD3.X R3, PT, PT, RZ, R3, RZ, P0, !PT ;  /* 0x00000003ff037210 */ /* 0x000fe200007fe4ff */
[----:B--2---:R-:W-:Y:S01]  /*0380*/  FADD R14, R14, R15 ;  /* 0x0000000f0e0e7221 */ /* 0x004fe20000000000 */
[----:B------:R-:W-:-:S03]  /*0390*/  HFMA2 R15, -RZ, RZ, 0.96630859375, -0.0022525787353515625 ;  /* 0x3bbb989dff0f7431 */ /* 0x000fc600000001ff */
[----:B------:R-:W-:Y:S01]  /*03a0*/  FMUL R28, R14, -UR14 ;  /* 0x8000000e0e1c7c20 */ /* 0x000fe20008400000 */
[----:B---3--:R-:W-:Y:S01]  /*03b0*/  FADD R22, R22, R25 ;  /* 0x0000001916167221 */ /* 0x008fe20000000000 */
[----:B------:R-:W-:-:S03]  /*03c0*/  MOV R14, 0x437c0000 ;  /* 0x437c0000000e7802 */ /* 0x000fc60000000f00 */
[----:B------:R-:W-:Y:S01]  /*03d0*/  FMUL R8, R22, -UR14 ;  /* 0x8000000e16087c20 */ /* 0x000fe20008400000 */
[----:B------:R-:W-:-:S03]  /*03e0*/  FFMA.SAT R27, R28, R15, 0.5 ;  /* 0x3f0000001c1b7423 */ /* 0x000fc6000000200f */
[----:B------:R-:W-:Y:S01]  /*03f0*/  FFMA.SAT R9, R8, R15, 0.5 ;  /* 0x3f00000008097423 */ /* 0x000fe2000000200f */
[-C--:B------:R-:W-:Y:S01]  /*0400*/  FFMA.RM R16, R27, R14.reuse, 12582913 ;  /* 0x4b4000011b107423 */ /* 0x080fe2000000400e */
[----:B----4-:R-:W-:Y:S02]  /*0410*/  FADD R26, R19, R26 ;  /* 0x0000001a131a7221 */ /* 0x010fe40000000000 */
[----:B------:R-:W-:Y:S01]  /*0420*/  FFMA.RM R9, R9, R14, 12582913 ;  /* 0x4b40000109097423 */ /* 0x000fe2000000400e */
[----:B------:R-:W-:Y:S01]  /*0430*/  FADD R25, R16, -12583039 ;  /* 0xcb40007f10197421 */ /* 0x000fe20000000000 */
[----:B------:R-:W-:Y:S02]  /*0440*/  FMUL R26, R26, -UR14 ;  /* 0x8000000e1a1a7c20 */ /* 0x000fe40008400000 */
[----:B------:R-:W-:Y:S01]  /*0450*/  FADD R19, R9, -12583039 ;  /* 0xcb40007f09137421 */ /* 0x000fe20000000000 */
[----:B------:R-:W-:Y:S01]  /*0460*/  FFMA R25, R28, 1.4426950216293334961, -R25 ;  /* 0x3fb8aa3b1c197823 */ /* 0x000fe20000000819 */
[----:B-----5:R-:W-:-:S02]  /*0470*/  FADD R20, R21, R20 ;  /* 0x0000001415147221 */ /* 0x020fc40000000000 */
[----:B------:R-:W-:Y:S01]  /*0480*/  FFMA R19, R8, 1.4426950216293334961, -R19 ;  /* 0x3fb8aa3b08137823 */ /* 0x000fe20000000813 */
[----:B------:R-:W-:Y:S01]  /*0490*/  FFMA R22, R28, 1.925963033500011079e-08, R25 ;  /* 0x32a570601c167823 */ /* 0x000fe20000000019 */
[-C--:B------:R-:W-:Y:S01]  /*04a0*/  FFMA.SAT R25, R26, R15.reuse, 0.5 ;  /* 0x3f0000001a197423 */ /* 0x080fe2000000200f */
[----:B------:R-:W-:Y:S01]  /*04b0*/  FMUL R28, R20, -UR14 ;  /* 0x8000000e141c7c20 */ /* 0x000fe20008400000 */
[----:B------:R-:W-:Y:S02]  /*04c0*/  FFMA R19, R8, 1.925963033500011079e-08, R19 ;  /* 0x32a5706008137823 */ /* 0x000fe40000000013 */
[----:B------:R-:W-:Y:S01]  /*04d0*/  FFMA.RM R8, R25, R14, 12582913 ;  /* 0x4b40000119087423 */ /* 0x000fe2000000400e */
[----:B------:R-:W-:-:S03]  /*04e0*/  FFMA.SAT R25, R28, R15, 0.5 ;  /* 0x3f0000001c197423 */ /* 0x000fc6000000200f */
[----:B------:R-:W-:Y:S01]  /*04f0*/  FADD R21, R8, -12583039 ;  /* 0xcb40007f08157421 */ /* 0x000fe20000000000 */
[----:B------:R-:W-:Y:S01]  /*0500*/  FFMA.RM R20, R25, R14, 12582913 ;  /* 0x4b40000119147423 */ /* 0x000fe2000000400e */
[----:B------:R-:W-:Y:S02]  /*0510*/  FADD R24, R24, R23 ;  /* 0x0000001718187221 */ /* 0x000fe40000000000 */
[----:B------:R-:W-:Y:S01]  /*0520*/  FFMA R21, R26, 1.4426950216293334961, -R21 ;  /* 0x3fb8aa3b1a157823 */ /* 0x000fe20000000815 */
[----:B------:R-:W-:-:S03]  /*0530*/  FADD R23, R20, -12583039 ;  /* 0xcb40007f14177421 */ /* 0x000fc60000000000 */
[----:B------:R-:W-:Y:S01]  /*0540*/  FFMA R21, R26, 1.925963033500011079e-08, R21 ;  /* 0x32a570601a157823 */ /* 0x000fe20000000015 */
[----:B------:R-:W-:Y:S01]  /*0550*/  FFMA R23, R28, 1.4426950216293334961, -R23 ;  /* 0x3fb8aa3b1c177823 */ /* 0x000fe20000000817 */
[----:B------:R-:W-:-:S03]  /*0560*/  FMUL R26, R24, -UR14 ;  /* 0x8000000e181a7c20 */ /* 0x000fc60008400000 */
[----:B------:R-:W-:Y:S01]  /*0570*/  FFMA R24, R28, 1.925963033500011079e-08, R23 ;  /* 0x32a570601c187823 */ /* 0x000fe20000000017 */
[----:B------:R-:W-:Y:S01]  /*0580*/  FFMA.SAT R23, R26, R15, 0.5 ;  /* 0x3f0000001a177423 */ /* 0x000fe2000000200f */
[----:B------:R-:W-:-:S03]  /*0590*/  FADD R10, R11, R10 ;  /* 0x0000000a0b0a7221 */ /* 0x000fc60000000000 */
[----:B------:R-:W-:-:S04]  /*05a0*/  FFMA.RM R23, R23, R14, 12582913 ;  /* 0x4b40000117177423 */ /* 0x000fc8000000400e */
[----:B------:R-:W-:Y:S01]  /*05b0*/  FADD R11, R23, -12583039 ;  /* 0xcb40007f170b7421 */ /* 0x000fe20000000000 */
[----:B------:R-:W-:-:S03]  /*05c0*/  FMUL R28, R10, -UR14 ;  /* 0x8000000e0a1c7c20 */ /* 0x000fc60008400000 */
[----:B------:R-:W-:Y:S01]  /*05d0*/  FFMA R11, R26, 1.4426950216293334961, -R11 ;  /* 0x3fb8aa3b1a0b7823 */ /* 0x000fe2000000080b */
[----:B------:R-:W-:-:S03]  /*05e0*/  FADD R12, R13, R12 ;  /* 0x0000000c0d0c7221 */ /* 0x000fc60000000000 */
[----:B------:R-:W-:Y:S01]  /*05f0*/  FFMA R10, R26, 1.925963033500011079e-08, R11 ;  /* 0x32a570601a0a7823 */ /* 0x000fe2000000000b */
[-C--:B------:R-:W-:Y:S01]  /*0600*/  FFMA.SAT R11, R28, R15.reuse, 0.5 ;  /* 0x3f0000001c0b7423 */ /* 0x080fe2000000200f */
[----:B------:R-:W-:Y:S01]  /*0610*/  FADD R18, R18, R17 ;  /* 0x0000001112127221 */ /* 0x000fe20000000000 */
[----:B------:R-:W-:Y:S02]  /*0620*/  FMUL R12, R12, -UR14 ;  /* 0x8000000e0c0c7c20 */ /* 0x000fe40008400000 */
[----:B------:R-:W-:Y:S01]  /*0630*/  FFMA.RM R11, R11, R14, 12582913 ;  /* 0x4b4000010b0b7423 */ /* 0x000fe2000000400e */
[----:B------:R-:W0:Y:S01]  /*0640*/  MUFU.EX2 R22, R22 ;  /* 0x0000001600167308 */ /* 0x000e220000000800 */
[----:B------:R-:W-:Y:S02]  /*0650*/  FMUL R18, R18, -UR14 ;  /* 0x8000000e12127c20 */ /* 0x000fe40008400000 */
[----:B------:R-:W-:Y:S01]  /*0660*/  FADD R25, R11, -12583039 ;  /* 0xcb40007f0b197421 */ /* 0x000fe20000000000 */
[----:B------:R-:W-:-:S03]  /*0670*/  FFMA.SAT R17, R12, R15, 0.5 ;  /* 0x3f0000000c117423 */ /* 0x000fc6000000200f */
[----:B------:R-:W-:Y:S01]  /*0680*/  FFMA R13, R28, 1.4426950216293334961, -R25 ;  /* 0x3fb8aa3b1c0d7823 */ /* 0x000fe20000000819 */
[----:B------:R-:W1:Y:S01]  /*0690*/  MUFU.EX2 R19, R19 ;  /* 0x0000001300137308 */ /* 0x000e620000000800 */
[----:B------:R-:W-:Y:S01]  /*06a0*/  FFMA.SAT R25, R18, R15, 0.5 ;  /* 0x3f00000012197423 */ /* 0x000fe2000000200f */
[-C--:B------:R-:W-:Y:S01]  /*06b0*/  FFMA.RM R17, R17, R14.reuse, 12582913 ;  /* 0x4b40000111117423 */ /* 0x080fe2000000400e */
[----:B------:R-:W-:Y:S02]  /*06c0*/  SHF.L.U32 R16, R16, 0x17, RZ ;  /* 0x0000001710107819 */ /* 0x000fe400000006ff */
[----:B------:R-:W-:-:S03]  /*06d0*/  FFMA.RM R14, R25, R14, 12582913 ;  /* 0x4b400001190e7423 */ /* 0x000fc6000000400e */
[----:B------:R-:W2:Y:S01]  /*06e0*/  MUFU.EX2 R21, R21 ;  /* 0x0000001500157308 */ /* 0x000ea20000000800 */
[----:B------:R-:W-:Y:S01]  /*06f0*/  FADD R15, R17, -12583039 ;  /* 0xcb40007f110f7421 */ /* 0x000fe20000000000 */
[----:B------:R-:W-:Y:S01]  /*0700*/  FFMA R13, R28, 1.925963033500011079e-08, R13 ;  /* 0x32a570601c0d7823 */ /* 0x000fe2000000000d */
[----:B------:R-:W-:Y:S01]  /*0710*/  FADD R25, R14, -12583039 ;  /* 0xcb40007f0e197421 */ /* 0x000fe20000000000 */
[----:B------:R-:W-:Y:S01]  /*0720*/  SHF.L.U32 R9, R9, 0x17, RZ ;  /* 0x0000001709097819 */ /* 0x000fe200000006ff */
[----:B------:R-:W-:-:S03]  /*0730*/  FFMA R15, R12, 1.4426950216293334961, -R15 ;  /* 0x3fb8aa3b0c0f7823 */ /* 0x000fc6000000080f */
[----:B------:R-:W3:Y:S01]  /*0740*/  MUFU.EX2 R24, R24 ;  /* 0x0000001800187308 */ /* 0x000ee20000000800 */
[----:B0-----:R-:W-:Y:S01]  /*0750*/  FFMA R16, R16, R22, R7 ;  /* 0x0000001610107223 */ /* 0x001fe20000000007 */
[----:B------:R-:W-:Y:S01]  /*0760*/  FFMA R25, R18, 1.4426950216293334961, -R25 ;  /* 0x3fb8aa3b12197823 */ /* 0x000fe20000000819 */
[----:B------:R-:W-:Y:S01]  /*0770*/  FFMA R12, R12, 1.925963033500011079e-08, R15 ;  /* 0x32a570600c0c7823 */ /* 0x000fe2000000000f */
[----:B------:R-:W-:-:S04]  /*0780*/  SHF.L.U32 R15, R8, 0x17, RZ ;  /* 0x00000017080f7819 */ /* 0x000fc800000006ff */
[----:B------:R-:W0:Y:S01]  /*0790*/  MUFU.EX2 R10, R10 ;  /* 0x0000000a000a7308 */ /* 0x000e220000000800 */
[----:B-1----:R-:W-:Y:S01]  /*07a0*/  FFMA R16, R9, R19, R16 ;  /* 0x0000001309107223 */ /* 0x002fe20000000010 */
[----:B------:R-:W-:Y:S01]  /*07b0*/  FFMA R25, R18, 1.925963033500011079e-08, R25 ;  /* 0x32a5706012197823 */ /* 0x000fe20000000019 */
[----:B------:R-:W-:-:S05]  /*07c0*/  SHF.L.U32 R20, R20, 0x17, RZ ;  /* 0x0000001714147819 */ /* 0x000fca00000006ff */
[----:B------:R-:W1:Y:S01]  /*07d0*/  MUFU.EX2 R13, R13 ;  /* 0x0000000d000d7308 */ /* 0x000e620000000800 */
[----:B--2---:R-:W-:Y:S01]  /*07e0*/  FFMA R15, R15, R21, R16 ;  /* 0x000000150f0f7223 */ /* 0x004fe20000000010 */
[----:B------:R-:W-:-:S06]  /*07f0*/  SHF.L.U32 R8, R23, 0x17, RZ ;  /* 0x0000001717087819 */ /* 0x000fcc00000006ff */
[----:B------:R-:W2:Y:S01]  /*0800*/  MUFU.EX2 R7, R12 ;  /* 0x0000000c00077308 */ /* 0x000ea20000000800 */
[----:B---3--:R-:W-:Y:S01]  /*0810*/  FFMA R15, R20, R24, R15 ;  /* 0x00000018140f7223 */ /* 0x008fe2000000000f */
[----:B------:R-:W-:-:S06]  /*0820*/  SHF.L.U32 R11, R11, 0x17, RZ ;  /* 0x000000170b0b7819 */ /* 0x000fcc00000006ff */
[----:B------:R-:W3:Y:S01]  /*0830*/  MUFU.EX2 R25, R25 ;  /* 0x0000001900197308 */ /* 0x000ee20000000800 */
[----:B0-----:R-:W-:Y:S01]  /*0840*/  FFMA R8, R8, R10, R15 ;  /* 0x0000000a08087223 */ /* 0x001fe2000000000f */
[----:B------:R-:W-:-:S03]  /*0850*/  SHF.L.U32 R17, R17, 0x17, RZ ;  /* 0x0000001711117819 */ /* 0x000fc600000006ff */
[----:B-1----:R-:W-:Y:S01]  /*0860*/  FFMA R8, R11, R13, R8 ;  /* 0x0000000d0b087223 */ /* 0x002fe20000000008 */
[----:B------:R-:W-:-:S03]  /*0870*/  SHF.L.U32 R14, R14, 0x17, RZ ;  /* 0x000000170e0e7819 */ /* 0x000fc600000006ff */
[----:B--2---:R-:W-:-:S04]  /*0880*/  FFMA R7, R17, R7, R8 ;  /* 0x0000000711077223 */ /* 0x004fc80000000008 */
[----:B---3--:R-:W-:Y:S01]  /*0890*/  FFMA R7, R14, R25, R7 ;  /* 0x000000190e077223 */ /* 0x008fe20000000007 */
[----:B------:R-:W-:Y:S06]  /*08a0*/  BRA.U UP1, `(.L_x_7) ;  /* 0xfffffff901547547 */ /* 0x000fec000b83ffff */
.L_x_6:
[----:B------:R-:W-:Y:S05]  /*08b0*/  BRA.U !UP0, `(.L_x_5) ;  /* 0x0000000508e07547 */ /* 0x000fea000b800000 */
[----:B------:R-:W-:Y:S02]  /*08c0*/  UISETP.GE.U32.AND UP0, UPT, UR9, 0x4, UPT ;  /* 0x000000040900788c */ /* 0x000fe4000bf06070 */
[----:B------:R-:W-:-:S04]  /*08d0*/  ULOP3.LUT UR5, UR8, 0x3, URZ, 0xc0, !UPT ;  /* 0x0000000308057892 */ /* 0x000fc8000f8ec0ff */
[----:B------:R-:W-:-:S03]  /*08e0*/  UISETP.NE.AND UP1, UPT, UR5, URZ, UPT ;  /* 0x000000ff0500728c */ /* 0x000fc6000bf25270 */
[----:B------:R-:W-:Y:S08]  /*08f0*/  BRA.U !UP0, `(.L_x_8) ;  /* 0x0000000108e47547 */ /* 0x000ff0000b800000 */
[----:B------:R-:W1:Y:S01]  /*0900*/  LDC.64 R10, c[0x0][0x390] ;  /* 0x0000e400ff0a7b82 */ /* 0x000e620000000a00 */
[----:B------:R-:W-:Y:S01]  /*0910*/  IADD3 R3, PT, PT, R5, R6, RZ ;  /* 0x0000000605037210 */ /* 0x000fe20007ffe0ff */
[----:B------:R-:W2:Y:S06]  /*0920*/  LDCU UR4, c[0x0][0x398] ;  /* 0x00007300ff0477ac */ /* 0x000eac0008000800 */
[----:B------:R-:W3:Y:S01]  /*0930*/  LDC.64 R12, c[0x0][0x388] ;  /* 0x0000e200ff0c7b82 */ /* 0x000ee20000000a00 */
[----:B-1----:R-:W-:-:S05]  /*0940*/  IMAD.WIDE R10, R3, 0x4, R10 ;  /* 0x00000004030a7825 */ /* 0x002fca00078e020a */
[----:B0-----:R-:W4:Y:S01]  /*0950*/  LDG.E R0, desc[UR12][R10.64] ;  /* 0x0000000c0a007981 */ /* 0x001f22000c1e1900 */
[----:B---3--:R-:W-:-:S03]  /*0960*/  IMAD.WIDE.U32 R12, R6, 0x4, R12 ;  /* 0x00000004060c7825 */ /* 0x008fc600078e000c */
[----:B------:R-:W3:Y:S04]  /*0970*/  LDG.E R8, desc[UR12][R10.64+0x4] ;  /* 0x0000040c0a087981 */ /* 0x000ee8000c1e1900 */
[----:B------:R-:W4:Y:S04]  /*0980*/  LDG.E R3, desc[UR12][R12.64] ;  /* 0x0000000c0c037981 */ /* 0x000f28000c1e1900 */
[----:B------:R-:W3:Y:S04]  /*0990*/  LDG.E R9, desc[UR12][R12.64+0x4] ;  /* 0x0000040c0c097981 */ /* 0x000ee8000c1e1900 */
[----:B------:R-:W5:Y:S04]  /*09a0*/  LDG.E R14, desc[UR12][R10.64+0x8] ;  /* 0x0000080c0a0e7981 */ /* 0x000f68000c1e1900 */
[----:B------:R-:W5:Y:S04]  /*09b0*/  LDG.E R17, desc[UR12][R12.64+0x8] ;  /* 0x0000080c0c117981 */ /* 0x000f68000c1e1900 */
[----:B------:R5:W5:Y:S04]  /*09c0*/  LDG.E R16, desc[UR12][R10.64+0xc] ;  /* 0x00000c0c0a107981 */ /* 0x000b68000c1e1900 */
[----:B------:R-:W5:Y:S01]  /*09d0*/  LDG.E R19, desc[UR12][R12.64+0xc] ;  /* 0x00000c0c0c137981 */ /* 0x000f62000c1e1900 */
[----:B------:R-:W-:Y:S01]  /*09e0*/  HFMA2 R2, -RZ, RZ, 0.96630859375, -0.0022525787353515625 ;  /* 0x3bbb989dff027431 */ /* 0x000fe200000001ff */
[----:B------:R-:W-:Y:S01]  /*09f0*/  IADD3 R6, PT, PT, R6, 0x4, RZ ;  /* 0x0000000406067810 */ /* 0x000fe20007ffe0ff */
[----:B----4-:R-:W-:Y:S01]  /*0a00*/  FADD R0, R0, R3 ;  /* 0x0000000300007221 */ /* 0x010fe20000000000 */
[----:B------:R-:W-:-:S03]  /*0a10*/  MOV R3, 0x437c0000 ;  /* 0x437c000000037802 */ /* 0x000fc60000000f00 */
[----:B--2---:R-:W-:Y:S01]  /*0a20*/  FMUL R15, R0, -UR4 ;  /* 0x80000004000f7c20 */ /* 0x004fe20008400000 */
[----:B---3--:R-:W-:-:S03]  /*0a30*/  FADD R9, R8, R9 ;  /* 0x0000000908097221 */ /* 0x008fc60000000000 */
[----:B------:R-:W-:Y:S01]  /*0a40*/  FFMA.SAT R0, R15, R2, 0.5 ;  /* 0x3f0000000f007423 */ /* 0x000fe20000002002 */
[----:B------:R-:W-:-:S03]  /*0a50*/  FMUL R9, R9, -UR4 ;  /* 0x8000000409097c20 */ /* 0x000fc60008400000 */
[-C--:B------:R-:W-:Y:S01]  /*0a60*/  FFMA.RM R0, R0, R3.reuse, 12582913 ;  /* 0x4b40000100007423 */ /* 0x080fe20000004003 */
[----:B-----5:R-:W-:Y:S01]  /*0a70*/  FADD R11, R14, R17 ;  /* 0x000000110e0b7221 */ /* 0x020fe20000000000 */
[-C--:B------:R-:W-:Y:S02]  /*0a80*/  FFMA.SAT R8, R9, R2.reuse, 0.5 ;  /* 0x3f00000009087423 */ /* 0x080fe40000002002 */
[----:B------:R-:W-:Y:S01]  /*0a90*/  FADD R10, R0, -12583039 ;  /* 0xcb40007f000a7421 */ /* 0x000fe20000000000 */
[----:B------:R-:W-:Y:S01]  /*0aa0*/  FMUL R11, R11, -UR4 ;  /* 0x800000040b0b7c20 */ /* 0x000fe20008400000 */
[----:B------:R-:W-:Y:S02]  /*0ab0*/  FADD R16, R16, R19 ;  /* 0x0000001310107221 */ /* 0x000fe40000000000 */
[----:B------:R-:W-:Y:S01]  /*0ac0*/  FFMA R10, R15, 1.4426950216293334961, -R10 ;  /* 0x3fb8aa3b0f0a7823 */ /* 0x000fe2000000080a */
[-C--:B------:R-:W-:Y:S01]  /*0ad0*/  FFMA.SAT R14, R11, R2.reuse, 0.5 ;  /* 0x3f0000000b0e7423 */ /* 0x080fe20000002002 */
[-C--:B------:R-:W-:Y:S01]  /*0ae0*/  FFMA.RM R8, R8, R3.reuse, 12582913 ;  /* 0x4b40000108087423 */ /* 0x080fe20000004003 */
[----:B------:R-:W-:Y:S01]  /*0af0*/  FMUL R13, R16, -UR4 ;  /* 0x80000004100d7c20 */ /* 0x000fe20008400000 */
[----:B------:R-:W-:Y:S01]  /*0b00*/  FFMA R15, R15, 1.925963033500011079e-08, R10 ;  /* 0x32a570600f0f7823 */ /* 0x000fe2000000000a */
[----:B------:R-:W-:Y:S01]  /*0b10*/  FFMA.RM R10, R14, R3, 12582913 ;  /* 0x4b4000010e0a7423 */ /* 0x000fe20000004003 */
[----:B------:R-:W-:Y:S01]  /*0b20*/  FADD R12, R8, -12583039 ;  /* 0xcb40007f080c7421 */ /* 0x000fe20000000000 */
[----:B------:R-:W-:-:S02]  /*0b30*/  FFMA.SAT R14, R13, R2, 0.5 ;  /* 0x3f0000000d0e7423 */ /* 0x000fc40000002002 */
[----:B------:R-:W-:Y:S01]  /*0b40*/  FADD R2, R10, -12583039 ;  /* 0xcb40007f0a027421 */ /* 0x000fe20000000000 */
[----:B------:R-:W-:Y:S01]  /*0b50*/  FFMA R12, R9, 1.4426950216293334961, -R12 ;  /* 0x3fb8aa3b090c7823 */ /* 0x000fe2000000080c */
[----:B------:R-:W-:Y:S02]  /*0b60*/  FFMA.RM R14, R14, R3, 12582913 ;  /* 0x4b4000010e0e7423 */ /* 0x000fe40000004003 */
[----:B------:R-:W-:Y:S01]  /*0b70*/  FFMA R2, R11, 1.4426950216293334961, -R2 ;  /* 0x3fb8aa3b0b027823 */ /* 0x000fe20000000802 */
[----:B------:R-:W-:Y:S01]  /*0b80*/  FFMA R12, R9, 1.925963033500011079e-08, R12 ;  /* 0x32a57060090c7823 */ /* 0x000fe2000000000c */
[----:B------:R-:W-:Y:S01]  /*0b90*/  FADD R16, R14, -12583039 ;  /* 0xcb40007f0e107421 */ /* 0x000fe20000000000 */
[----:B------:R-:W0:Y:S01]  /*0ba0*/  MUFU.EX2 R15, R15 ;  /* 0x0000000f000f7308 */ /* 0x000e220000000800 */
[----:B------:R-:W-:Y:S02]  /*0bb0*/  FFMA R2, R11, 1.925963033500011079e-08, R2 ;  /* 0x32a570600b027823 */ /* 0x000fe40000000002 */
[----:B------:R-:W-:-:S05]  /*0bc0*/  FFMA R16, R13, 1.4426950216293334961, -R16 ;  /* 0x3fb8aa3b0d107823 */ /* 0x000fca0000000810 */
[----:B------:R-:W1:Y:S01]  /*0bd0*/  MUFU.EX2 R12, R12 ;  /* 0x0000000c000c7308 */ /* 0x000e620000000800 */
[----:B------:R-:W-:Y:S01]  /*0be0*/  FFMA R16, R13, 1.925963033500011079e-08, R16 ;  /* 0x32a570600d107823 */ /* 0x000fe20000000010 */
[----:B------:R-:W-:-:S06]  /*0bf0*/  SHF.L.U32 R0, R0, 0x17, RZ ;  /* 0x0000001700007819 */ /* 0x000fcc00000006ff */
[----:B------:R-:W2:Y:S01]  /*0c00*/  MUFU.EX2 R2, R2 ;  /* 0x0000000200027308 */ /* 0x000ea20000000800 */
[----:B------:R-:W-:Y:S01]  /*0c10*/  SHF.L.U32 R3, R8, 0x17, RZ ;  /* 0x0000001708037819 */ /* 0x000fe200000006ff */
[----:B0-----:R-:W-:-:S06]  /*0c20*/  FFMA R0, R0, R15, R7 ;  /* 0x0000000f00007223 */ /* 0x001fcc0000000007 */
[----:B------:R-:W0:Y:S01]  /*0c30*/  MUFU.EX2 R16, R16 ;  /* 0x0000001000107308 */ /* 0x000e220000000800 */
[----:B------:R-:W-:Y:S01]  /*0c40*/  SHF.L.U32 R7, R10, 0x17, RZ ;  /* 0x000000170a077819 */ /* 0x000fe200000006ff */
[----:B-1----:R-:W-:Y:S01]  /*0c50*/  FFMA R0, R3, R12, R0 ;  /* 0x0000000c03007223 */ /* 0x002fe20000000000 */
[----:B------:R-:W-:-:S03]  /*0c60*/  SHF.L.U32 R14, R14, 0x17, RZ ;  /* 0x000000170e0e7819 */ /* 0x000fc600000006ff */
[----:B--2---:R-:W-:-:S04]  /*0c70*/  FFMA R7, R7, R2, R0 ;  /* 0x0000000207077223 */ /* 0x004fc80000000000 */
[----:B0-----:R-:W-:-:S07]  /*0c80*/  FFMA R7, R14, R16, R7 ;  /* 0x000000100e077223 */ /* 0x001fce0000000007 */
.L_x_8:
[----:B------:R-:W-:Y:S05]  /*0c90*/  BRA.U !UP1, `(.L_x_5) ;  /* 0x0000000109e87547 */ /* 0x000fea000b800000 */
[----:B------:R-:W-:Y:S02]  /*0ca0*/  UISETP.NE.AND UP0, UPT, UR5, 0x1, UPT ;  /* 0x000000010500788c */ /* 0x000fe4000bf05270 */
[----:B------:R-:W-:-:S04]  /*0cb0*/  ULOP3.LUT UR4, UR8, 0x1, URZ, 0xc0, !UPT ;  /* 0x0000000108047892 */ /* 0x000fc8000f8ec0ff */
[----:B------:R-:W-:-:S03]  /*0cc0*/  UISETP.NE.U32.AND UP1, UPT, UR4, 0x1, UPT ;  /* 0x000000010400788c */ /* 0x000fc6000bf25070 */
        /* <DEDUP_REMOVED lines=10> */
[----:B------:R-:W3:Y:S01]  /*0d70*/  LDG.E R13, desc[UR12][R8.64+0x4] ;  /* 0x0000040c080d7981 */ /* 0x000ee2000c1e1900 */
[----:B------:R-:W-:Y:S01]  /*0d80*/  IADD3 R6, PT, PT, R6, 0x2, RZ ;  /* 0x0000000206067810 */ /* 0x000fe20007ffe0ff */
[----:B----4-:R-:W-:Y:S01]  /*0d90*/  FADD R0, R0, R11 ;  /* 0x0000000b00007221 */ /* 0x010fe20000000000 */
[----:B------:R-:W-:-:S03]  /*0da0*/  HFMA2 R11, -RZ, RZ, 0.96630859375, -0.0022525787353515625 ;  /* 0x3bbb989dff0b7431 */ /* 0x000fc600000001ff */
[----:B--2---:R-:W-:Y:S01]  /*0db0*/  FMUL R0, R0, -UR4 ;  /* 0x8000000400007c20 */ /* 0x004fe20008400000 */
[----:B---3--:R-:W-:Y:S01]  /*0dc0*/  FADD R12, R10, R13 ;  /* 0x0000000d0a0c7221 */ /* 0x008fe20000000000 */
[----:B------:R-:W-:-:S03]  /*0dd0*/  MOV R13, 0x437c0000 ;  /* 0x437c0000000d7802 */ /* 0x000fc60000000f00 */
[----:B------:R-:W-:Y:S01]  /*0de0*/  FMUL R12, R12, -UR4 ;  /* 0x800000040c0c7c20 */ /* 0x000fe20008400000 */
[----:B------:R-:W-:-:S03]  /*0df0*/  FFMA.SAT R10, R0, R11, 0.5 ;  /* 0x3f000000000a7423 */ /* 0x000fc6000000200b */
[----:B------:R-:W-:Y:S01]  /*0e00*/  FFMA.SAT R2, R12, R11, 0.5 ;  /* 0x3f0000000c027423 */ /* 0x000fe2000000200b */
[----:B------:R-:W-:-:S03]  /*0e10*/  FFMA.RM R10, R10, R13, 12582913 ;  /* 0x4b4000010a0a7423 */ /* 0x000fc6000000400d */
[----:B------:R-:W-:Y:S01]  /*0e20*/  FFMA.RM R2, R2, R13, 12582913 ;  /* 0x4b40000102027423 */ /* 0x000fe2000000400d */
[----:B------:R-:W-:-:S03]  /*0e30*/  FADD R3, R10, -12583039 ;  /* 0xcb40007f0a037421 */ /* 0x000fc60000000000 */
[----:B------:R-:W-:Y:S01]  /*0e40*/  FADD R9, R2, -12583039 ;  /* 0xcb40007f02097421 */ /* 0x000fe20000000000 */
[----:B------:R-:W-:-:S03]  /*0e50*/  FFMA R3, R0, 1.4426950216293334961, -R3 ;  /* 0x3fb8aa3b00037823 */ /* 0x000fc60000000803 */
[----:B------:R-:W-:Y:S01]  /*0e60*/  FFMA R9, R12, 1.4426950216293334961, -R9 ;  /* 0x3fb8aa3b0c097823 */ /* 0x000fe20000000809 */
[----:B------:R-:W-:-:S03]  /*0e70*/  FFMA R3, R0, 1.925963033500011079e-08, R3 ;  /* 0x32a5706000037823 */ /* 0x000fc60000000003 */
[----:B------:R-:W-:-:S03]  /*0e80*/  FFMA R9, R12, 1.925963033500011079e-08, R9 ;  /* 0x32a570600c097823 */ /* 0x000fc60000000009 */
[----:B------:R-:W0:Y:S08]  /*0e90*/  MUFU.EX2 R3, R3 ;  /* 0x0000000300037308 */ /* 0x000e300000000800 */
[----:B------:R-:W1:Y:S01]  /*0ea0*/  MUFU.EX2 R9, R9 ;  /* 0x0000000900097308 */ /* 0x000e620000000800 */
[----:B------:R-:W-:Y:S02]  /*0eb0*/  SHF.L.U32 R10, R10, 0x17, RZ ;  /* 0x000000170a0a7819 */ /* 0x000fe400000006ff */
[----:B------:R-:W-:-:S03]  /*0ec0*/  SHF.L.U32 R2, R2, 0x17, RZ ;  /* 0x0000001702027819 */ /* 0x000fc600000006ff */
[----:B0-----:R-:W-:-:S04]  /*0ed0*/  FFMA R7, R10, R3, R7 ;  /* 0x000000030a077223 */ /* 0x001fc80000000007 */
[----:B-1----:R-:W-:-:S07]  /*0ee0*/  FFMA R7, R2, R9, R7 ;  /* 0x0000000902077223 */ /* 0x002fce0000000007 */
.L_x_9:
[----:B------:R-:W-:Y:S05]  /*0ef0*/  BRA.U UP1, `(.L_x_5) ;  /* 0x0000000101507547 */ /* 0x000fea000b800000 */
[----:B------:R-:W1:Y:S01]  /*0f00*/  LDC.64 R2, c[0x0][0x390] ;  /* 0x0000e400ff027b82 */ /* 0x000e620000000a00 */
[----:B------:R-:W-:Y:S01]  /*0f10*/  IADD3 R5, PT, PT, R5, R6, RZ ;  /* 0x0000000605057210 */ /* 0x000fe20007ffe0ff */
[----:B------:R-:W2:Y:S06]  /*0f20*/  LDCU UR4, c[0x0][0x398] ;  /* 0x00007300ff0477ac */ /* 0x000eac0008000800 */
[----:B------:R-:W3:Y:S01]  /*0f30*/  LDC.64 R8, c[0x0][0x388] ;  /* 0x0000e200ff087b82 */ /* 0x000ee20000000a00 */
[----:B-1----:R-:W-:-:S06]  /*0f40*/  IMAD.WIDE R2, R5, 0x4, R2 ;  /* 0x0000000405027825 */ /* 0x002fcc00078e0202 */
[----:B0-----:R-:W4:Y:S01]  /*0f50*/  LDG.E R2, desc[UR12][R2.64] ;  /* 0x0000000c02027981 */ /* 0x001f22000c1e1900 */
[----:B---3--:R-:W-:-:S06]  /*0f60*/  IMAD.WIDE.U32 R8, R6, 0x4, R8 ;  /* 0x0000000406087825 */ /* 0x008fcc00078e0008 */
[----:B------:R-:W4:Y:S01]  /*0f70*/  LDG.E R9, desc[UR12][R8.64] ;  /* 0x0000000c08097981 */ /* 0x000f22000c1e1900 */
[----:B------:R-:W-:Y:S01]  /*0f80*/  HFMA2 R5, -RZ, RZ, 0.96630859375, -0.0022525787353515625 ;  /* 0x3bbb989dff057431 */ /* 0x000fe200000001ff */
[----:B------:R-:W-:Y:S01]  /*0f90*/  MOV R6, 0x437c0000 ;  /* 0x437c000000067802 */ /* 0x000fe20000000f00 */
[----:B----4-:R-:W-:-:S04]  /*0fa0*/  FADD R0, R2, R9 ;  /* 0x0000000902007221 */ /* 0x010fc80000000000 */
[----:B--2---:R-:W-:-:S04]  /*0fb0*/  FMUL R0, R0, -UR4 ;  /* 0x8000000400007c20 */ /* 0x004fc80008400000 */
[----:B------:R-:W-:-:S04]  /*0fc0*/  FFMA.SAT R5, R0, R5, 0.5 ;  /* 0x3f00000000057423 */ /* 0x000fc80000002005 */
[----:B------:R-:W-:-:S04]  /*0fd0*/  FFMA.RM R5, R5, R6, 12582913 ;  /* 0x4b40000105057423 */ /* 0x000fc80000004006 */
[----:B------:R-:W-:-:S04]  /*0fe0*/  FADD R11, R5, -12583039 ;  /* 0xcb40007f050b7421 */ /* 0x000fc80000000000 */
[----:B------:R-:W-:-:S04]  /*0ff0*/  FFMA R11, R0, 1.4426950216293334961, -R11 ;  /* 0x3fb8aa3b000b7823 */ /* 0x000fc8000000080b */
[----:B------:R-:W-:-:S06]  /*1000*/  FFMA R11, R0, 1.925963033500011079e-08, R11 ;  /* 0x32a57060000b7823 */ /* 0x000fcc000000000b */
[----:B------:R-:W0:Y:S01]  /*1010*/  MUFU.EX2 R11, R11 ;  /* 0x0000000b000b7308 */ /* 0x000e220000000800 */
[----:B------:R-:W-:-:S05]  /*1020*/  SHF.L.U32 R0, R5, 0x17, RZ ;  /* 0x0000001705007819 */ /* 0x000fca00000006ff */
[----:B0-----:R-:W-:-:S07]  /*1030*/  FFMA R7, R0, R11, R7 ;  /* 0x0000000b00077223 */ /* 0x001fce0000000007 */
.L_x_5:
[----:B------:R-:W-:Y:S01]  /*1040*/  IADD3 R0, PT, PT, R7, 0x1800000, RZ ;  /* 0x0180000007007810 */ /* 0x000fe20007ffe0ff */
[----:B------:R-:W-:Y:S03]  /*1050*/  BSSY.RECONVERGENT B0, `(.L_x_10) ;  /* 0x000000d000007945 */ /* 0x000fe60003800200 */
[----:B------:R-:W-:-:S04]  /*1060*/  LOP3.LUT R0, R0, 0x7f800000, RZ, 0xc0, !PT ;  /* 0x7f80000000007812 */ /* 0x000fc800078ec0ff */
[----:B------:R-:W-:-:S13]  /*1070*/  ISETP.GT.U32.AND P0, PT, R0, 0x1ffffff, PT ;  /* 0x01ffffff0000780c */ /* 0x000fda0003f04070 */
[----:B------:R-:W-:Y:S05]  /*1080*/  @P0 BRA `(.L_x_11) ;  /* 0x0000000000140947 */ /* 0x000fea0003800000 */
[----:B------:R-:W-:Y:S02]  /*1090*/  MOV R2, R7 ;  /* 0x0000000700027202 */ /* 0x000fe40000000f00 */
[----:B------:R-:W-:-:S07]  /*10a0*/  MOV R6, 0x10c0 ;  /* 0x000010c000067802 */ /* 0x000fce0000000f00 */
[----:B0-----:R-:W-:Y:S05]  /*10b0*/  CALL.REL.NOINC `($__internal_0_$__cuda_sm20_rcp_rn_f32_slowpath) ;  /* 0x0000000000987944 */ /* 0x001fea0003c00000 */
[----:B------:R-:W-:Y:S01]  /*10c0*/  MOV R0, R3 ;  /* 0x0000000300007202 */ /* 0x000fe20000000f00 */
[----:B------:R-:W-:Y:S06]  /*10d0*/  BRA `(.L_x_12) ;  /* 0x0000000000107947 */ /* 0x000fec0003800000 */
.L_x_11:
[----:B------:R-:W1:Y:S02]  /*10e0*/  MUFU.RCP R0, R7 ;  /* 0x0000000700007308 */ /* 0x000e640000001000 */
[----:B-1----:R-:W-:-:S04]  /*10f0*/  FFMA R2, R0, R7, -1 ;  /* 0xbf80000000027423 */ /* 0x002fc80000000007 */
[----:B------:R-:W-:-:S04]  /*1100*/  FADD.FTZ R3, -R2, -RZ ;  /* 0x800000ff02037221 */ /* 0x000fc80000010100 */
[----:B------:R-:W-:-:S07]  /*1110*/  FFMA R0, R0, R3, R0 ;  /* 0x0000000300007223 */ /* 0x000fce0000000000 */
.L_x_12:
[----:B0-----:R-:W-:Y:S05]  /*1120*/  BSYNC.RECONVERGENT B0 ;  /* 0x0000000000007941 */ /* 0x001fea0003800200 */
.L_x_10:
[----:B------:R-:W-:Y:S01]  /*1130*/  MOV R8, R0 ;  /* 0x0000000000087202 */ /* 0x000fe20000000f00 */
[----:B------:R-:W-:-:S03]  /*1140*/  HFMA2 R3, -RZ, RZ, 1.5048828125, 33.21875 ;  /* 0x3e055027ff037431 */ /* 0x000fc600000001ff */
[----:B------:R-:W-:-:S13]  /*1150*/  FSETP.GEU.AND P0, PT, R8, 1.175494350822287508e-38, PT ;  /* 0x008000000800780b */ /* 0x000fda0003f0e000 */
[----:B------:R-:W-:-:S05]  /*1160*/  @!P0 FMUL R8, R8, 8388608 ;  /* 0x4b00000008088820 */ /* 0x000fca0000400000 */
[----:B------:R-:W-:-:S04]  /*1170*/  IADD3 R0, PT, PT, R8, -0x3f2aaaab, RZ ;  /* 0xc0d5555508007810 */ /* 0x000fc80007ffe0ff */
[----:B------:R-:W-:-:S04]  /*1180*/  LOP3.LUT R5, R0, 0xff800000, RZ, 0xc0, !PT ;  /* 0xff80000000057812 */ /* 0x000fc800078ec0ff */
[-C--:B------:R-:W-:Y:S02]  /*1190*/  IADD3 R0, PT, PT, R8, -R5.reuse, RZ ;  /* 0x8000000508007210 */ /* 0x080fe40007ffe0ff */
[----:B------:R-:W-:-:S03]  /*11a0*/  I2FP.F32.S32 R5, R5 ;  /* 0x0000000500057245 */ /* 0x000fc60000201400 */
[----:B------:R-:W-:Y:S01]  /*11b0*/  FADD R6, R0, -1 ;  /* 0xbf80000000067421 */ /* 0x000fe20000000000 */
[----:B------:R-:W-:Y:S02]  /*11c0*/  FSEL R0, RZ, -23, P0 ;  /* 0xc1b80000ff007808 */ /* 0x000fe40000000000 */
[----:B------:R-:W-:Y:S01]  /*11d0*/  ISETP.GT.U32.AND P0, PT, R8, 0x7f7fffff, PT ;  /* 0x7f7fffff0800780c */ /* 0x000fe20003f04070 */
[C---:B------:R-:W-:Y:S02]  /*11e0*/  FFMA R3, R6.reuse, -R3, 0.14084610342979431152 ;  /* 0x3e1039f606037423 */ /* 0x040fe40000000803 */
[----:B------:R-:W-:Y:S01]  /*11f0*/  FFMA R0, R5, 1.1920928955078125e-07, R0 ;  /* 0x3400000005007823 */ /* 0x000fe20000000000 */
[----:B------:R-:W-:Y:S01]  /*1200*/  MOV R5, 0x7f800000 ;  /* 0x7f80000000057802 */ /* 0x000fe20000000f00 */
[----:B------:R-:W-:-:S04]  /*1210*/  FFMA R3, R6, R3, -0.12148627638816833496 ;  /* 0xbdf8cdcc06037423 */ /* 0x000fc80000000003 */
[----:B------:R-:W-:-:S04]  /*1220*/  FFMA R3, R6, R3, 0.13980610668659210205 ;  /* 0x3e0f295506037423 */ /* 0x000fc80000000003 */
[----:B------:R-:W-:-:S04]  /*1230*/  FFMA R3, R6, R3, -0.16684235632419586182 ;  /* 0xbe2ad8b906037423 */ /* 0x000fc80000000003 */
[----:B------:R-:W-:-:S04]  /*1240*/  FFMA R3, R6, R3, 0.20012299716472625732 ;  /* 0x3e4ced0b06037423 */ /* 0x000fc80000000003 */
[C---:B------:R-:W-:Y:S02]  /*1250*/  FFMA R7, R6.reuse, R3, -0.24999669194221496582 ;  /* 0xbe7fff2206077423 */ /* 0x040fe40000000003 */
[----:B------:R-:W0:Y:S02]  /*1260*/  LDC.64 R2, c[0x0][0x380] ;  /* 0x0000e000ff027b82 */ /* 0x000e240000000a00 */
[----:B------:R-:W-:-:S04]  /*1270*/  FFMA R7, R6, R7, 0.33333182334899902344 ;  /* 0x3eaaaa7806077423 */ /* 0x000fc80000000007 */
[----:B------:R-:W-:-:S04]  /*1280*/  FFMA R7, R6, R7, -0.5 ;  /* 0xbf00000006077423 */ /* 0x000fc80000000007 */
[----:B------:R-:W-:-:S04]  /*1290*/  FMUL R7, R6, R7 ;  /* 0x0000000706077220 */ /* 0x000fc80000400000 */
[----:B------:R-:W-:-:S04]  /*12a0*/  FFMA R7, R6, R7, R6 ;  /* 0x0000000706077223 */ /* 0x000fc80000000006 */
[----:B------:R-:W-:Y:S01]  /*12b0*/  FFMA R0, R0, 0.69314718246459960938, R7 ;  /* 0x3f31721800007823 */ /* 0x000fe20000000007 */
[C---:B------:R-:W-:Y:S01]  /*12c0*/  @P0 FFMA R0, R8.reuse, R5, +INF ;  /* 0x7f80000008000423 */ /* 0x040fe20000000005 */
[----:B------:R-:W-:Y:S01]  /*12d0*/  FSETP.NEU.AND P0, PT, R8, RZ, PT ;  /* 0x000000ff0800720b */ /* 0x000fe20003f0d000 */
[----:B0-----:R-:W-:-:S03]  /*12e0*/  IMAD.WIDE R2, R4, 0x4, R2 ;  /* 0x0000000404027825 */ /* 0x001fc600078e0202 */
[----:B------:R-:W-:-:S05]  /*12f0*/  FSEL R5, R0, -INF , P0 ;  /* 0xff80000000057808 */ /* 0x000fca0000000000 */
[----:B------:R-:W-:Y:S01]  /*1300*/  STG.E desc[UR12][R2.64], R5 ;  /* 0x0000000502007986 */ /* 0x000fe2000c10190c */
[----:B------:R-:W-:Y:S05]  /*1310*/  EXIT ;  /* 0x000000000000794d */ /* 0x000fea0003800000 */
        .weak           $__internal_0_$__cuda_sm20_rcp_rn_f32_slowpath
        .type           $__internal_0_$__cuda_sm20_rcp_rn_f32_slowpath,@function
        .size           $__internal_0_$__cuda_sm20_rcp_rn_f32_slowpath,(.L_x_19 - $__internal_0_$__cuda_sm20_rcp_rn_f32_slowpath)
$__internal_0_$__cuda_sm20_rcp_rn_f32_slowpath:
[----:B------:R-:W-:Y:S01]  /*1320*/  SHF.L.U32 R0, R2, 0x1, RZ ;  /* 0x0000000102007819 */ /* 0x000fe200000006ff */
[----:B------:R-:W-:Y:S03]  /*1330*/  BSSY.RECONVERGENT B1, `(.L_x_13) ;  /* 0x0000030000017945 */ /* 0x000fe60003800200 */
[----:B------:R-:W-:-:S04]  /*1340*/  SHF.R.U32.HI R7, RZ, 0x18, R0 ;  /* 0x00000018ff077819 */ /* 0x000fc80000011600 */
[----:B------:R-:W-:-:S13]  /*1350*/  ISETP.NE.U32.AND P0, PT, R7, RZ, PT ;  /* 0x000000ff0700720c */ /* 0x000fda0003f05070 */
[----:B------:R-:W-:Y:S05]  /*1360*/  @P0 BRA `(.L_x_14) ;  /* 0x0000000000280947 */ /* 0x000fea0003800000 */
[----:B------:R-:W-:-:S04]  /*1370*/  SHF.L.U32 R0, R2, 0x1, RZ ;  /* 0x0000000102007819 */ /* 0x000fc800000006ff */
[----:B------:R-:W-:-:S13]  /*1380*/  ISETP.NE.AND P0, PT, R0, RZ, PT ;  /* 0x000000ff0000720c */ /* 0x000fda0003f05270 */
[----:B------:R-:W-:Y:S01]  /*1390*/  @P0 FFMA R5, R2, 1.84467440737095516160e+19, RZ ;  /* 0x5f80000002050823 */ /* 0x000fe200000000ff */
[----:B------:R-:W-:Y:S08]  /*13a0*/  @!P0 MUFU.RCP R3, R2 ;  /* 0x0000000200038308 */ /* 0x000ff00000001000 */
[----:B------:R-:W0:Y:S02]  /*13b0*/  @P0 MUFU.RCP R0, R5 ;  /* 0x0000000500000308 */ /* 0x000e240000001000 */
[----:B0-----:R-:W-:-:S04]  /*13c0*/  @P0 FFMA R7, R5, R0, -1 ;  /* 0xbf80000005070423 */ /* 0x001fc80000000000 */
[----:B------:R-:W-:-:S04]  /*13d0*/  @P0 FADD.FTZ R7, -R7, -RZ ;  /* 0x800000ff07070221 */ /* 0x000fc80000010100 */
[----:B------:R-:W-:-:S04]  /*13e0*/  @P0 FFMA R0, R0, R7, R0 ;  /* 0x0000000700000223 */ /* 0x000fc80000000000 */
[----:B------:R-:W-:Y:S01]  /*13f0*/  @P0 FFMA R3, R0, 1.84467440737095516160e+19, RZ ;  /* 0x5f80000000030823 */ /* 0x000fe200000000ff */
[----:B------:R-:W-:Y:S06]  /*1400*/  BRA `(.L_x_15) ;  /* 0x0000000000887947 */ /* 0x000fec0003800000 */
.L_x_14:
[----:B------:R-:W-:-:S04]  /*1410*/  IADD3 R9, PT, PT, R7, -0xfd, RZ ;  /* 0xffffff0307097810 */ /* 0x000fc80007ffe0ff */
[----:B------:R-:W-:-:S13]  /*1420*/  ISETP.GT.U32.AND P0, PT, R9, 0x1, PT ;  /* 0x000000010900780c */ /* 0x000fda0003f04070 */
[----:B------:R-:W-:Y:S05]  /*1430*/  @P0 BRA `(.L_x_16) ;  /* 0x0000000000780947 */ /* 0x000fea0003800000 */
[----:B------:R-:W-:Y:S01]  /*1440*/  LOP3.LUT R0, R2, 0x7fffff, RZ, 0xc0, !PT ;  /* 0x007fffff02007812 */ /* 0x000fe200078ec0ff */
[----:B------:R-:W-:-:S03]  /*1450*/  HFMA2 R10, -RZ, RZ, 0, 1.78813934326171875e-07 ;  /* 0x00000003ff0a7431 */ /* 0x000fc600000001ff */
[----:B------:R-:W-:-:S04]  /*1460*/  LOP3.LUT R0, R0, 0x3f800000, RZ, 0xfc, !PT ;  /* 0x3f80000000007812 */ /* 0x000fc800078efcff */
[----:B------:R-:W0:Y:S01]  /*1470*/  MUFU.RCP R3, R0 ;  /* 0x0000000000037308 */ /* 0x000e220000001000 */
[----:B------:R-:W-:Y:S01]  /*1480*/  SHF.L.U32 R10, R10, R9, RZ ;  /* 0x000000090a0a7219 */ /* 0x000fe200000006ff */
[----:B0-----:R-:W-:-:S04]  /*1490*/  FFMA R5, R0, R3, -1 ;  /* 0xbf80000000057423 */ /* 0x001fc80000000003 */
[----:B------:R-:W-:-:S04]  /*14a0*/  FADD.FTZ R8, -R5, -RZ ;  /* 0x800000ff05087221 */ /* 0x000fc80000010100 */
[CCC-:B------:R-:W-:Y:S01]  /*14b0*/  FFMA.RM R5, R3.reuse, R8.reuse, R3.reuse ;  /* 0x0000000803057223 */ /* 0x1c0fe20000004003 */
[----:B------:R-:W-:-:S04]  /*14c0*/  FFMA.RP R8, R3, R8, R3 ;  /* 0x0000000803087223 */ /* 0x000fc80000008003 */
[C---:B------:R-:W-:Y:S02]  /*14d0*/  LOP3.LUT R3, R5.reuse, 0x7fffff, RZ, 0xc0, !PT ;  /* 0x007fffff05037812 */ /* 0x040fe400078ec0ff */
[----:B------:R-:W-:Y:S02]  /*14e0*/  FSETP.NEU.FTZ.AND P0, PT, R5, R8, PT ;  /* 0x000000080500720b */ /* 0x000fe40003f1d000 */
[----:B------:R-:W-:Y:S02]  /*14f0*/  LOP3.LUT R3, R3, 0x800000, RZ, 0xfc, !PT ;  /* 0x0080000003037812 */ /* 0x000fe400078efcff */
[----:B------:R-:W-:Y:S02]  /*1500*/  SEL R5, RZ, 0xffffffff, !P0 ;  /* 0xffffffffff057807 */ /* 0x000fe40004000000 */
[----:B------:R-:W-:Y:S02]  /*1510*/  LOP3.LUT R10, R10, R3, RZ, 0xc0, !PT ;  /* 0x000000030a0a7212 */ /* 0x000fe400078ec0ff */
[----:B------:R-:W-:-:S02]  /*1520*/  IADD3 R0, PT, PT, -R5, RZ, RZ ;  /* 0x000000ff05007210 */ /* 0x000fc40007ffe1ff */
[-C--:B------:R-:W-:Y:S02]  /*1530*/  SHF.R.U32.HI R10, RZ, R9.reuse, R10 ;  /* 0x00000009ff0a7219 */ /* 0x080fe4000001160a */
[----:B------:R-:W-:Y:S02]  /*1540*/  LOP3.LUT P1, RZ, R0, R9, R3, 0xf8, !PT ;  /* 0x0000000900ff7212 */ /* 0x000fe4000782f803 */
[C---:B------:R-:W-:Y:S02]  /*1550*/  LOP3.LUT P0, RZ, R10.reuse, 0x1, RZ, 0xc0, !PT ;  /* 0x000000010aff7812 */ /* 0x040fe4000780c0ff */
[----:B------:R-:W-:-:S04]  /*1560*/  LOP3.LUT P2, RZ, R10, 0x2, RZ, 0xc0, !PT ;  /* 0x000000020aff7812 */ /* 0x000fc8000784c0ff */
[----:B------:R-:W-:Y:S02]  /*1570*/  PLOP3.LUT P0, PT, P0, P1, P2, 0xe0, 0x0 ;  /* 0x000000000000781c */ /* 0x000fe40000703c20 */
[----:B------:R-:W-:Y:S02]  /*1580*/  LOP3.LUT P1, RZ, R2, 0x7fffff, RZ, 0xc0, !PT ;  /* 0x007fffff02ff7812 */ /* 0x000fe4000782c0ff */
[----:B------:R-:W-:-:S04]  /*1590*/  SEL R0, RZ, 0x1, !P0 ;  /* 0x00000001ff007807 */ /* 0x000fc80004000000 */
[----:B------:R-:W-:-:S04]  /*15a0*/  IADD3 R0, PT, PT, -R0, RZ, RZ ;  /* 0x000000ff00007210 */ /* 0x000fc80007ffe1ff */
[----:B------:R-:W-:Y:S02]  /*15b0*/  ISETP.GE.AND P0, PT, R0, RZ, PT ;  /* 0x000000ff0000720c */ /* 0x000fe40003f06270 */
[----:B------:R-:W-:-:S04]  /*15c0*/  IADD3 R0, PT, PT, R7, -0xfc, RZ ;  /* 0xffffff0407007810 */ /* 0x000fc80007ffe0ff */
[----:B------:R-:W-:-:S07]  /*15d0*/  SHF.R.U32.HI R3, RZ, R0, R3 ;  /* 0x00000000ff037219 */ /* 0x000fce0000011603 */
[----:B------:R-:W-:-:S04]  /*15e0*/  @!P0 IADD3 R3, PT, PT, R3, 0x1, RZ ;  /* 0x0000000103038810 */ /* 0x000fc80007ffe0ff */
[----:B------:R-:W-:-:S04]  /*15f0*/  @!P1 SHF.L.U32 R3, R3, 0x1, RZ ;  /* 0x0000000103039819 */ /* 0x000fc800000006ff */
[----:B------:R-:W-:Y:S01]  /*1600*/  LOP3.LUT R3, R3, 0x80000000, R2, 0xf8, !PT ;  /* 0x8000000003037812 */ /* 0x000fe200078ef802 */
[----:B------:R-:W-:Y:S06]  /*1610*/  BRA `(.L_x_15) ;  /* 0x0000000000047947 */ /* 0x000fec0003800000 */
.L_x_16:
[----:B------:R0:W1:Y:S02]  /*1620*/  MUFU.RCP R3, R2 ;  /* 0x0000000200037308 */ /* 0x0000640000001000 */
.L_x_15:
[----:B------:R-:W-:Y:S05]  /*1630*/  BSYNC.RECONVERGENT B1 ;  /* 0x0000000000017941 */ /* 0x000fea0003800200 */
.L_x_13:
[----:B------:R-:W-:-:S04]  /*1640*/  MOV R7, 0x0 ;  /* 0x0000000000077802 */ /* 0x000fc80000000f00 */
[----:B01----:R-:W-:Y:S05]  /*1650*/  RET.REL.NODEC R6 `(_Z15sinkhorn_updatePfS_S_fi) ;  /* 0xffffffe806687950 */ /* 0x003fea0003c3ffff */
.L_x_17:
        /* <DEDUP_REMOVED lines=10> */
.L_x_19:


//--------------------- .text._Z19compute_cost_matrixPfS_S_i --------------------------
	.section	.text._Z19compute_cost_matrixPfS_S_i,"ax",@progbits
	.align	128
        .global         _Z19compute_cost_matrixPfS_S_i
        .type           _Z19compute_cost_matrixPfS_S_i,@function
        .size           _Z19compute_cost_matrixPfS_S_i,(.L_x_22 - _Z19compute_cost_matrixPfS_S_i)
        .other          _Z19compute_cost_matrixPfS_S_i,@"STO_CUDA_ENTRY STV_DEFAULT"
_Z19compute_cost_matrixPfS_S_i:
.text._Z19compute_cost_matrixPfS_S_i:
[----:B------:R-:W-:Y:S01]  /*0000*/  LDC R1, c[0x0][0x37c] ;  /* 0x0000df00ff017b82 */ /* 0x000fe20000000800 */
[----:B------:R-:W0:Y:S07]  /*0010*/  S2R R0, SR_TID.X ;  /* 0x0000000000007919 */ /* 0x000e2e0000002100 */
[----:B------:R-:W0:Y:S01]  /*0020*/  S2UR UR4, SR_CTAID.X ;  /* 0x00000000000479c3 */ /* 0x000e220000002500 */
[----:B------:R-:W1:Y:S01]  /*0030*/  LDCU UR6, c[0x0][0x398] ;  /* 0x00007300ff0677ac */ /* 0x000e620008000800 */
[----:B------:R-:W2:Y:S06]  /*0040*/  S2R R3, SR_TID.Y ;  /* 0x0000000000037919 */ /* 0x000eac0000002200 */
[----:B------:R-:W0:Y:S08]  /*0050*/  LDC R9, c[0x0][0x360] ;  /* 0x0000d800ff097b82 */ /* 0x000e300000000800 */
[----:B------:R-:W2:Y:S08]  /*0060*/  S2UR UR5, SR_CTAID.Y ;  /* 0x00000000000579c3 */ /* 0x000eb00000002600 */
[----:B------:R-:W2:Y:S01]  /*0070*/  LDC R2, c[0x0][0x364] ;  /* 0x0000d900ff027b82 */ /* 0x000ea20000000800 */
[----:B0-----:R-:W-:-:S02]  /*0080*/  IMAD R9, R9, UR4, R0 ;  /* 0x0000000409097c24 */ /* 0x001fc4000f8e0200 */
[----:B--2---:R-:W-:-:S05]  /*0090*/  IMAD R0, R2, UR5, R3 ;  /* 0x0000000502007c24 */ /* 0x004fca000f8e0203 */
[----:B------:R-:W-:-:S04]  /*00a0*/  VIMNMX R2, PT, PT, R9, R0, !PT ;  /* 0x0000000009027248 */ /* 0x000fc80007fe0100 */
[----:B-1----:R-:W-:-:S13]  /*00b0*/  ISETP.GE.AND P0, PT, R2, UR6, PT ;  /* 0x0000000602007c0c */ /* 0x002fda000bf06270 */
[----:B------:R-:W-:Y:S05]  /*00c0*/  @P0 EXIT ;  /* 0x000000000000094d */ /* 0x000fea0003800000 */
[----:B------:R-:W0:Y:S01]  /*00d0*/  LDC.64 R2, c[0x0][0x388] ;  /* 0x0000e200ff027b82 */ /* 0x000e220000000a00 */
[----:B------:R-:W1:Y:S07]  /*00e0*/  LDCU.64 UR4, c[0x0][0x358] ;  /* 0x00006b00ff0477ac */ /* 0x000e6e0008000a00 */
[----:B------:R-:W2:Y:S08]  /*00f0*/  LDC.64 R4, c[0x0][0x390] ;  /* 0x0000e400ff047b82 */ /* 0x000eb00000000a00 */
[----:B------:R-:W3:Y:S01]  /*0100*/  LDC.64 R6, c[0x0][0x380] ;  /* 0x0000e000ff067b82 */ /* 0x000ee20000000a00 */
[----:B0-----:R-:W-:-:S06]  /*0110*/  IMAD.WIDE R2, R9, 0x4, R2 ;  /* 0x0000000409027825 */ /* 0x001fcc00078e0202 */
[----:B-1----:R-:W4:Y:S01]  /*0120*/  LDG.E R2, desc[UR4][R2.64] ;  /* 0x0000000402027981 */ /* 0x002f22000c1e1900 */
[----:B--2---:R-:W-:-:S06]  /*0130*/  IMAD.WIDE.U32 R4, R0, 0x4, R4 ;  /* 0x0000000400047825 */ /* 0x004fcc00078e0004 */
[----:B------:R-:W4:Y:S01]  /*0140*/  LDG.E R5, desc[UR4][R4.64] ;  /* 0x0000000404057981 */ /* 0x000f22000c1e1900 */
[----:B------:R-:W-:-:S04]  /*0150*/  IMAD R9, R9, UR6, R0 ;  /* 0x0000000609097c24 */ /* 0x000fc8000f8e0200 */
[----:B---3--:R-:W-:-:S04]  /*0160*/  IMAD.WIDE R6, R9, 0x4, R6 ;  /* 0x0000000409067825 */ /* 0x008fc800078e0206 */
[----:B----4-:R-:W-:-:S04]  /*0170*/  FADD R0, R2, -R5 ;  /* 0x8000000502007221 */ /* 0x010fc80000000000 */
[----:B------:R-:W-:-:S05]  /*0180*/  FADD R9, |R0|, -RZ ;  /* 0x800000ff00097221 */ /* 0x000fca0000000200 */
[----:B------:R-:W-:Y:S01]  /*0190*/  STG.E desc[UR4][R6.64], R9 ;  /* 0x0000000906007986 */ /* 0x000fe2000c101904 */
[----:B------:R-:W-:Y:S05]  /*01a0*/  EXIT ;  /* 0x000000000000794d */ /* 0x000fea0003800000 */
.L_x_18:
        /* <DEDUP_REMOVED lines=13> */
.L_x_22:


//--------------------- .nv.shared.reserved.0     --------------------------
	.section	.nv.shared.reserved.0,"aw",@nobits
	.weak		__nv_reservedSMEM_offset_0_alias
	.size		__nv_reservedSMEM_offset_0_alias, 0, 64
	.other		__nv_reservedSMEM_offset_0_alias,@"STO_CUDA_RESERVED_SHARED STV_DEFAULT"
__nv_reservedSMEM_offset_0_alias:
	.zero		0
	.zero		64


//--------------------- .nv.constant0._Z19compute_wassersteinPfS_S_S_i --------------------------
	.section	.nv.constant0._Z19compute_wassersteinPfS_S_S_i,"a",@progbits
	.sectionflags	@""
	.align	4
.nv.constant0._Z19compute_wassersteinPfS_S_S_i:
	.zero		932


//--------------------- .nv.constant0._Z15sinkhorn_updatePfS_S_fi --------------------------
	.section	.nv.constant0._Z15sinkhorn_updatePfS_S_fi,"a",@progbits
	.sectionflags	@""
	.align	4
.nv.constant0._Z15sinkhorn_updatePfS_S_fi:
	.zero		928


//--------------------- .nv.constant0._Z19compute_cost_matrixPfS_S_i --------------------------
	.section	.nv.constant0._Z19compute_cost_matrixPfS_S_i,"a",@progbits
	.sectionflags	@""
	.align	4
.nv.constant0._Z19compute_cost_matrixPfS_S_i:
	.zero		924


//--------------------- SYMBOLS --------------------------

	.type		.nv.reservedSmem.offset0,@object
	.size		.nv.reservedSmem.offset0,0x4
